	.target	sm_90a

	.elftype	@"ET_EXEC"


//--------------------- .note.nv.tkinfo           --------------------------
	.section	.note.nv.tkinfo,"",@"SHT_NOTE"
	.sectionflags	@"SHF_NOTE_NV_TKINFO"
	.tkinfo
        /*0018*/ 	.word	0x00000002
        /*0030*/ 	.string	""
        /*0030*/ 	.string	"ptxas"
        /*0030*/ 	.string	"Cuda compilation tools, release 13.0, V13.0.88"
        /*0030*/ 	.string	"Build cuda_13.0.r13.0/compiler.36424714_0"
        /*0030*/ 	.string	"-arch sm_90a -m 64 "



//--------------------- .note.nv.cuinfo           --------------------------
	.section	.note.nv.cuinfo,"",@"SHT_NOTE"
	.sectionflags	@"SHF_NOTE_NV_CUINFO"
        /*0018*/ 	.short	0x0002
        /*001a*/ 	.short	0x005a
        /*001c*/ 	.short	0x0082
	.zero		2


//--------------------- .nv.info                  --------------------------
	.section	.nv.info,"",@"SHT_CUDA_INFO"
	.align	4


	//----- nvinfo : EIATTR_REGCOUNT
	.align		4
        /*0000*/ 	.byte	0x04, 0x2f
        /*0002*/ 	.short	(.L_15 - .L_14)
	.align		4
.L_14:
        /*0004*/ 	.word	index@(_ZN7cutlass13device_kernelINS_4gemm6kernel13GemmUniversalIN4cute5tupleIJiiiiEEENS1_10collective13CollectiveMmaINS1_34MainloopSm90TmaGmmaWarpSpecializedILi9ENS5_IJNS4_1CILi1EEESB_SB_EEENS1_35KernelTmaWarpSpecializedCooperativeEEENS5_IJNSA_ILi256EEENSA_ILi128EEENSA_ILi32EEEEEENS_6half_tENS5_IJlSB_lEEESJ_SK_NS4_8TiledMMAINS4_8MMA_AtomIJNS4_4SM904GMMA26MMA_64x128x16_F32F16F16_SSILNSO_5MajorE0ELSQ_0ELNSO_7ScaleInE1ELSR_1EEEEEENS4_6LayoutINS5_IJNSA_ILi2EEESB_SB_EEENS5_IJSB_NSA_ILi0EEESX_EEEEENS5_IJNS4_10UnderscoreES10_S10_EEEEENS4_13SM90_TMA_LOADENS4_14ComposedLayoutINS4_7SwizzleILi2ELi4ELi3EEENS4_18smem_ptr_flag_bitsILi16EEENSU_INS5_IJNSA_ILi8EEESH_EEENS5_IJSH_SB_EEEEEEEvNS4_8identityES13_S1D_vS1E_EENS_8epilogue10collective6detail29Sm90TmaWarpSpecializedAdapterINS1H_15DefaultEpilogueISJ_SK_SK_NS1G_6thread17LinearCombinationISJ_Li1EffLNS1L_9ScaleType4KindE0ELNS_15FloatRoundStyleE2ESJ_EENS1_15EpilogueDefaultEEEEEvvEEEEvNT_6ParamsE)
        /*0008*/ 	.word	0x000000a8


	//----- nvinfo : EIATTR_FRAME_SIZE
	.align		4
.L_15:
        /*000c*/ 	.byte	0x04, 0x11
        /*000e*/ 	.short	(.L_17 - .L_16)
	.align		4
.L_16:
        /*0010*/ 	.word	index@(_ZN7cutlass13device_kernelINS_4gemm6kernel13GemmUniversalIN4cute5tupleIJiiiiEEENS1_10collective13CollectiveMmaINS1_34MainloopSm90TmaGmmaWarpSpecializedILi9ENS5_IJNS4_1CILi1EEESB_SB_EEENS1_35KernelTmaWarpSpecializedCooperativeEEENS5_IJNSA_ILi256EEENSA_ILi128EEENSA_ILi32EEEEEENS_6half_tENS5_IJlSB_lEEESJ_SK_NS4_8TiledMMAINS4_8MMA_AtomIJNS4_4SM904GMMA26MMA_64x128x16_F32F16F16_SSILNSO_5MajorE0ELSQ_0ELNSO_7ScaleInE1ELSR_1EEEEEENS4_6LayoutINS5_IJNSA_ILi2EEESB_SB_EEENS5_IJSB_NSA_ILi0EEESX_EEEEENS5_IJNS4_10UnderscoreES10_S10_EEEEENS4_13SM90_TMA_LOADENS4_14ComposedLayoutINS4_7SwizzleILi2ELi4ELi3EEENS4_18smem_ptr_flag_bitsILi16EEENSU_INS5_IJNSA_ILi8EEESH_EEENS5_IJSH_SB_EEEEEEEvNS4_8identityES13_S1D_vS1E_EENS_8epilogue10collective6detail29Sm90TmaWarpSpecializedAdapterINS1H_15DefaultEpilogueISJ_SK_SK_NS1G_6thread17LinearCombinationISJ_Li1EffLNS1L_9ScaleType4KindE0ELNS_15FloatRoundStyleE2ESJ_EENS1_15EpilogueDefaultEEEEEvvEEEEvNT_6ParamsE)
        /*0014*/ 	.word	0x00000000


	//----- nvinfo : EIATTR_MIN_STACK_SIZE
	.align		4
.L_17:
        /*0018*/ 	.byte	0x04, 0x12
        /*001a*/ 	.short	(.L_19 - .L_18)
	.align		4
.L_18:
        /*001c*/ 	.word	index@(_ZN7cutlass13device_kernelINS_4gemm6kernel13GemmUniversalIN4cute5tupleIJiiiiEEENS1_10collective13CollectiveMmaINS1_34MainloopSm90TmaGmmaWarpSpecializedILi9ENS5_IJNS4_1CILi1EEESB_SB_EEENS1_35KernelTmaWarpSpecializedCooperativeEEENS5_IJNSA_ILi256EEENSA_ILi128EEENSA_ILi32EEEEEENS_6half_tENS5_IJlSB_lEEESJ_SK_NS4_8TiledMMAINS4_8MMA_AtomIJNS4_4SM904GMMA26MMA_64x128x16_F32F16F16_SSILNSO_5MajorE0ELSQ_0ELNSO_7ScaleInE1ELSR_1EEEEEENS4_6LayoutINS5_IJNSA_ILi2EEESB_SB_EEENS5_IJSB_NSA_ILi0EEESX_EEEEENS5_IJNS4_10UnderscoreES10_S10_EEEEENS4_13SM90_TMA_LOADENS4_14ComposedLayoutINS4_7SwizzleILi2ELi4ELi3EEENS4_18smem_ptr_flag_bitsILi16EEENSU_INS5_IJNSA_ILi8EEESH_EEENS5_IJSH_SB_EEEEEEEvNS4_8identityES13_S1D_vS1E_EENS_8epilogue10collective6detail29Sm90TmaWarpSpecializedAdapterINS1H_15DefaultEpilogueISJ_SK_SK_NS1G_6thread17LinearCombinationISJ_Li1EffLNS1L_9ScaleType4KindE0ELNS_15FloatRoundStyleE2ESJ_EENS1_15EpilogueDefaultEEEEEvvEEEEvNT_6ParamsE)
        /*0020*/ 	.word	0x00000000
.L_19:


//--------------------- .nv.compat                --------------------------
	.section	.nv.compat,"",@"SHT_CUDA_COMPAT_INFO"
	.align	4
        /*0000*/ 	.byte	0x02, 0x09, 0x01, 0x00, 0x02, 0x02, 0x04, 0x00, 0x02, 0x05, 0x05, 0x00, 0x03, 0x07, 0x01, 0x01
        /*0010*/ 	.byte	0x02, 0x03, 0x01, 0x00, 0x02, 0x06, 0x01, 0x00, 0x04, 0x0b, 0x08, 0x00, 0x00, 0x00, 0x00, 0x00
        /*0020*/ 	.byte	0x00, 0x00, 0x00, 0x00


//--------------------- .nv.info._ZN7cutlass13device_kernelINS_4gemm6kernel13GemmUniversalIN4cute5tupleIJiiiiEEENS1_10collective13CollectiveMmaINS1_34MainloopSm90TmaGmmaWarpSpecializedILi9ENS5_IJNS4_1CILi1EEESB_SB_EEENS1_35KernelTmaWarpSpecializedCooperativeEEENS5_IJNSA_ILi256EEENSA_ILi128EEENSA_ILi32EEEEEENS_6half_tENS5_IJlSB_lEEESJ_SK_NS4_8TiledMMAINS4_8MMA_AtomIJNS4_4SM904GMMA26MMA_64x128x16_F32F16F16_SSILNSO_5MajorE0ELSQ_0ELNSO_7ScaleInE1ELSR_1EEEEEENS4_6LayoutINS5_IJNSA_ILi2EEESB_SB_EEENS5_IJSB_NSA_ILi0EEESX_EEEEENS5_IJNS4_10UnderscoreES10_S10_EEEEENS4_13SM90_TMA_LOADENS4_14ComposedLayoutINS4_7SwizzleILi2ELi4ELi3EEENS4_18smem_ptr_flag_bitsILi16EEENSU_INS5_IJNSA_ILi8EEESH_EEENS5_IJSH_SB_EEEEEEEvNS4_8identityES13_S1D_vS1E_EENS_8epilogue10collective6detail29Sm90TmaWarpSpecializedAdapterINS1H_15DefaultEpilogueISJ_SK_SK_NS1G_6thread17LinearCombinationISJ_Li1EffLNS1L_9ScaleType4KindE0ELNS_15FloatRoundStyleE2ESJ_EENS1_15EpilogueDefaultEEEEEvvEEEEvNT_6ParamsE --------------------------
	.section	.nv.info._ZN7cutlass13device_kernelINS_4gemm6kernel13GemmUniversalIN4cute5tupleIJiiiiEEENS1_10collective13CollectiveMmaINS1_34MainloopSm90TmaGmmaWarpSpecializedILi9ENS5_IJNS4_1CILi1EEESB_SB_EEENS1_35KernelTmaWarpSpecializedCooperativeEEENS5_IJNSA_ILi256EEENSA_ILi128EEENSA_ILi32EEEEEENS_6half_tENS5_IJlSB_lEEESJ_SK_NS4_8TiledMMAINS4_8MMA_AtomIJNS4_4SM904GMMA26MMA_64x128x16_F32F16F16_SSILNSO_5MajorE0ELSQ_0ELNSO_7ScaleInE1ELSR_1EEEEEENS4_6LayoutINS5_IJNSA_ILi2EEESB_SB_EEENS5_IJSB_NSA_ILi0EEESX_EEEEENS5_IJNS4_10UnderscoreES10_S10_EEEEENS4_13SM90_TMA_LOADENS4_14ComposedLayoutINS4_7SwizzleILi2ELi4ELi3EEENS4_18smem_ptr_flag_bitsILi16EEENSU_INS5_IJNSA_ILi8EEESH_EEENS5_IJSH_SB_EEEEEEEvNS4_8identityES13_S1D_vS1E_EENS_8epilogue10collective6detail29Sm90TmaWarpSpecializedAdapterINS1H_15DefaultEpilogueISJ_SK_SK_NS1G_6thread17LinearCombinationISJ_Li1EffLNS1L_9ScaleType4KindE0ELNS_15FloatRoundStyleE2ESJ_EENS1_15EpilogueDefaultEEEEEvvEEEEvNT_6ParamsE,"",@"SHT_CUDA_INFO"
	.sectionflags	@""
	.align	4


	//----- nvinfo : EIATTR_CUDA_API_VERSION
	.align		4
        /*0000*/ 	.byte	0x04, 0x37
        /*0002*/ 	.short	(.L_21 - .L_20)
.L_20:
        /*0004*/ 	.word	0x00000082


	//----- nvinfo : EIATTR_KPARAM_INFO
	.align		4
.L_21:
        /*0008*/ 	.byte	0x04, 0x17
        /*000a*/ 	.short	(.L_23 - .L_22)
.L_22:
        /*000c*/ 	.word	0x00000000
        /*0010*/ 	.short	0x0000
        /*0012*/ 	.short	0x0070
        /*0014*/ 	.byte	0x00, 0xf0, 0x01, 0x10


	//----- nvinfo : EIATTR_SPARSE_MMA_MASK
	.align		4
.L_23:
        /*0018*/ 	.byte	0x03, 0x50
        /*001a*/ 	.short	0x0000


	//----- nvinfo : EIATTR_MAXREG_COUNT
	.align		4
        /*001c*/ 	.byte	0x03, 0x1b
        /*001e*/ 	.short	0x00a8


	//----- nvinfo : EIATTR_NUM_BARRIERS
	.align		4
        /*0020*/ 	.byte	0x02, 0x4c
        /*0022*/ 	.byte	0x01
	.zero		1


	//----- nvinfo : EIATTR_EXTERNS
	.align		4
        /*0024*/ 	.byte	0x04, 0x0f
        /*0026*/ 	.short	(.L_25 - .L_24)


	//   ....[0]....
	.align		4
.L_24:
        /*0028*/ 	.word	index@(__assertfail)


	//----- nvinfo : EIATTR_MERCURY_ISA_VERSION
	.align		4
.L_25:
        /*002c*/ 	.byte	0x03, 0x5f
        /*002e*/ 	.short	0x0101


	//----- nvinfo : EIATTR_INT_WARP_WIDE_INSTR_OFFSETS
	.align		4
        /*0030*/ 	.byte	0x04, 0x31
        /*0032*/ 	.short	(.L_27 - .L_26)


	//   ....[0]....
.L_26:
        /*0034*/ 	.word	0x00000480


	//   ....[1]....
        /*0038*/ 	.word	0x000004b0


	//   ....[2]....
        /*003c*/ 	.word	0x00000590


	//----- nvinfo : EIATTR_COOP_GROUP_MASK_REGIDS
	.align		4
.L_27:
        /*0040*/ 	.byte	0x04, 0x29
        /*0042*/ 	.short	(.L_29 - .L_28)


	//   ....[0]....
.L_28:
        /*0044*/ 	.word	0xffffffff


	//   ....[1]....
        /*0048*/ 	.word	0xffffffff


	//   ....[2]....
        /*004c*/ 	.word	0xffffffff


	//   ....[3]....
        /*0050*/ 	.word	0xffffffff


	//   ....[4]....
        /*0054*/ 	.word	0xffffffff


	//----- nvinfo : EIATTR_COOP_GROUP_INSTR_OFFSETS
	.align		4
.L_29:
        /*0058*/ 	.byte	0x04, 0x28
        /*005a*/ 	.short	(.L_31 - .L_30)


	//   ....[0]....
.L_30:
        /*005c*/ 	.word	0x00000060


	//   ....[1]....
        /*0060*/ 	.word	0x00000070


	//   ....[2]....
        /*0064*/ 	.word	0x00000130


	//   ....[3]....
        /*0068*/ 	.word	0x00000390


	//   ....[4]....
        /*006c*/ 	.word	0x00001040


	//----- nvinfo : EIATTR_REG_RECONFIG
	.align		4
.L_31:
        /*0070*/ 	.byte	0x01, 0x54
	.zero		2


	//----- nvinfo : EIATTR_SYSCALL_OFFSETS
	.align		4
        /*0074*/ 	.byte	0x04, 0x46
        /*0076*/ 	.short	(.L_33 - .L_32)


	//   ....[0]....
.L_32:
        /*0078*/ 	.word	0x00001200


	//----- nvinfo : EIATTR_MBARRIER_INSTR_OFFSETS
	.align		4
.L_33:
        /*007c*/ 	.byte	0x04, 0x39
        /*007e*/ 	.short	(.L_35 - .L_34)


	//   ....[0]....
.L_34:
        /*0080*/ 	.word	0x00000250
        /*0084*/ 	.word	0x000000ff
        /*0088*/ 	.word	0x00000000
        /*008c*/ 	.short	0x0100
        /*008e*/ 	.byte	0x08
	.zero		1


	//   ....[1]....
        /*0090*/ 	.word	0x00000260
        /*0094*/ 	.word	0x000000ff
        /*0098*/ 	.word	0x00000048
        /*009c*/ 	.short	0x0100
        /*009e*/ 	.byte	0x08
	.zero		1


	//   ....[2]....
        /*00a0*/ 	.word	0x00000270
        /*00a4*/ 	.word	0x000000ff
        /*00a8*/ 	.word	0x00000008
        /*00ac*/ 	.short	0x0100
        /*00ae*/ 	.byte	0x08
	.zero		1


	//   ....[3]....
        /*00b0*/ 	.word	0x00000280
        /*00b4*/ 	.word	0x000000ff
        /*00b8*/ 	.word	0x00000050
        /*00bc*/ 	.short	0x0100
        /*00be*/ 	.byte	0x08
	.zero		1


	//   ....[4]....
        /*00c0*/ 	.word	0x00000290
        /*00c4*/ 	.word	0x000000ff
        /*00c8*/ 	.word	0x00000010
        /*00cc*/ 	.short	0x0100
        /*00ce*/ 	.byte	0x08
	.zero		1


	//   ....[5]....
        /*00d0*/ 	.word	0x000002a0
        /*00d4*/ 	.word	0x000000ff
        /*00d8*/ 	.word	0x00000058
        /*00dc*/ 	.short	0x0100
        /*00de*/ 	.byte	0x08
	.zero		1


	//   ....[6]....
        /*00e0*/ 	.word	0x000002b0
        /*00e4*/ 	.word	0x000000ff
        /*00e8*/ 	.word	0x00000018
        /*00ec*/ 	.short	0x0100
        /*00ee*/ 	.byte	0x08
	.zero		1


	//   ....[7]....
        /*00f0*/ 	.word	0x000002c0
        /*00f4*/ 	.word	0x000000ff
        /*00f8*/ 	.word	0x00000060
        /*00fc*/ 	.short	0x0100
        /*00fe*/ 	.byte	0x08
	.zero		1


	//   ....[8]....
        /*0100*/ 	.word	0x000002d0
        /*0104*/ 	.word	0x000000ff
        /*0108*/ 	.word	0x00000020
        /*010c*/ 	.short	0x0100
        /*010e*/ 	.byte	0x08
	.zero		1


	//   ....[9]....
        /*0110*/ 	.word	0x000002e0
        /*0114*/ 	.word	0x000000ff
        /*0118*/ 	.word	0x00000068
        /*011c*/ 	.short	0x0100
        /*011e*/ 	.byte	0x08
	.zero		1


	//   ....[10]....
        /*0120*/ 	.word	0x000002f0
        /*0124*/ 	.word	0x000000ff
        /*0128*/ 	.word	0x00000028
        /*012c*/ 	.short	0x0100
        /*012e*/ 	.byte	0x08
	.zero		1


	//   ....[11]....
        /*0130*/ 	.word	0x00000300
        /*0134*/ 	.word	0x000000ff
        /*0138*/ 	.word	0x00000070
        /*013c*/ 	.short	0x0100
        /*013e*/ 	.byte	0x08
	.zero		1


	//   ....[12]....
        /*0140*/ 	.word	0x00000310
        /*0144*/ 	.word	0x000000ff
        /*0148*/ 	.word	0x00000030
        /*014c*/ 	.short	0x0100
        /*014e*/ 	.byte	0x08
	.zero		1


	//   ....[13]....
        /*0150*/ 	.word	0x00000320
        /*0154*/ 	.word	0x000000ff
        /*0158*/ 	.word	0x00000078
        /*015c*/ 	.short	0x0100
        /*015e*/ 	.byte	0x08
	.zero		1


	//   ....[14]....
        /*0160*/ 	.word	0x00000330
        /*0164*/ 	.word	0x000000ff
        /*0168*/ 	.word	0x00000038
        /*016c*/ 	.short	0x0100
        /*016e*/ 	.byte	0x08
	.zero		1


	//   ....[15]....
        /*0170*/ 	.word	0x00000340
        /*0174*/ 	.word	0x000000ff
        /*0178*/ 	.word	0x00000080
        /*017c*/ 	.short	0x0100
        /*017e*/ 	.byte	0x08
	.zero		1


	//   ....[16]....
        /*0180*/ 	.word	0x00000350
        /*0184*/ 	.word	0x000000ff
        /*0188*/ 	.word	0x00000040
        /*018c*/ 	.short	0x0100
        /*018e*/ 	.byte	0x08
	.zero		1


	//   ....[17]....
        /*0190*/ 	.word	0x00000360
        /*0194*/ 	.word	0x000000ff
        /*0198*/ 	.word	0x00000088
        /*019c*/ 	.short	0x0100
        /*019e*/ 	.byte	0x08
	.zero		1


	//   ....[18]....
        /*01a0*/ 	.word	0x00000600
        /*01a4*/ 	.word	0x000000ff
        /*01a8*/ 	.word	0x000000a0
        /*01ac*/ 	.short	0x0100
        /*01ae*/ 	.byte	0x06
	.zero		1


	//   ....[19]....
        /*01b0*/ 	.word	0x00000660
        /*01b4*/ 	.word	0x000000ff
        /*01b8*/ 	.word	0x000000a8
        /*01bc*/ 	.short	0x0100
        /*01be*/ 	.byte	0x06
	.zero		1


	//   ....[20]....
        /*01c0*/ 	.word	0x00001280
        /*01c4*/ 	.word	0x00000003
        /*01c8*/ 	.word	0x00000000
        /*01cc*/ 	.short	0x010a
        /*01ce*/ 	.byte	0x3f
	.zero		1


	//   ....[21]....
        /*01d0*/ 	.word	0x000012c0
        /*01d4*/ 	.word	0x00000003
        /*01d8*/ 	.word	0x00000000
        /*01dc*/ 	.short	0x010a
        /*01de*/ 	.byte	0x3f
	.zero		1


	//   ....[22]....
        /*01e0*/ 	.word	0x00001620
        /*01e4*/ 	.word	0x000000ff
        /*01e8*/ 	.word	0x00000000
        /*01ec*/ 	.short	0x010a
        /*01ee*/ 	.byte	0x08
	.zero		1


	//   ....[23]....
        /*01f0*/ 	.word	0x00001660
        /*01f4*/ 	.word	0x000000ff
        /*01f8*/ 	.word	0x00000000
        /*01fc*/ 	.short	0x010a
        /*01fe*/ 	.byte	0x08
	.zero		1


	//   ....[24]....
        /*0200*/ 	.word	0x00001880
        /*0204*/ 	.word	0x000000ff
        /*0208*/ 	.word	0x00000000
        /*020c*/ 	.short	0x0101
        /*020e*/ 	.byte	0x08
	.zero		1


	//   ....[25]....
        /*0210*/ 	.word	0x00001a80
        /*0214*/ 	.word	0x000000ff
        /*0218*/ 	.word	0x00000000
        /*021c*/ 	.short	0x0101
        /*021e*/ 	.byte	0x06
	.zero		1


	//   ....[26]....
        /*0220*/ 	.word	0x0000b330
        /*0224*/ 	.word	0x0000000e
        /*0228*/ 	.word	0x00000048
        /*022c*/ 	.short	0x010a
        /*022e*/ 	.byte	0x3f
	.zero		1


	//   ....[27]....
        /*0230*/ 	.word	0x0000b6b0
        /*0234*/ 	.word	0x00000006
        /*0238*/ 	.word	0x000000a8
        /*023c*/ 	.short	0x0101
        /*023e*/ 	.byte	0x3f
	.zero		1


	//   ....[28]....
        /*0240*/ 	.word	0x0000bde0
        /*0244*/ 	.word	0x00000007
        /*0248*/ 	.word	0x00000000
        /*024c*/ 	.short	0x010a
        /*024e*/ 	.byte	0x3f
	.zero		1


	//   ....[29]....
        /*0250*/ 	.word	0x0000be60
        /*0254*/ 	.word	0x00000009
        /*0258*/ 	.word	0x00000000
        /*025c*/ 	.short	0x010a
        /*025e*/ 	.byte	0x3f
	.zero		1


	//   ....[30]....
        /*0260*/ 	.word	0x0000bef0
        /*0264*/ 	.word	0x00000006
        /*0268*/ 	.word	0x00000000
        /*026c*/ 	.short	0x010a
        /*026e*/ 	.byte	0x3f
	.zero		1


	//   ....[31]....
        /*0270*/ 	.word	0x0000bf80
        /*0274*/ 	.word	0x00000009
        /*0278*/ 	.word	0x00000000
        /*027c*/ 	.short	0x010a
        /*027e*/ 	.byte	0x3f
	.zero		1


	//   ....[32]....
        /*0280*/ 	.word	0x0000c010
        /*0284*/ 	.word	0x00000006
        /*0288*/ 	.word	0x00000000
        /*028c*/ 	.short	0x010a
        /*028e*/ 	.byte	0x3f
	.zero		1


	//   ....[33]....
        /*0290*/ 	.word	0x0000c0a0
        /*0294*/ 	.word	0x00000009
        /*0298*/ 	.word	0x00000000
        /*029c*/ 	.short	0x010a
        /*029e*/ 	.byte	0x3f
	.zero		1


	//   ....[34]....
        /*02a0*/ 	.word	0x0000c130
        /*02a4*/ 	.word	0x00000006
        /*02a8*/ 	.word	0x00000000
        /*02ac*/ 	.short	0x010a
        /*02ae*/ 	.byte	0x3f
	.zero		1


	//   ....[35]....
        /*02b0*/ 	.word	0x0000c1c0
        /*02b4*/ 	.word	0x00000009
        /*02b8*/ 	.word	0x00000000
        /*02bc*/ 	.short	0x010a
        /*02be*/ 	.byte	0x3f
	.zero		1


	//   ....[36]....
        /*02c0*/ 	.word	0x0000c250
        /*02c4*/ 	.word	0x00000003
        /*02c8*/ 	.word	0x00000000
        /*02cc*/ 	.short	0x010a
        /*02ce*/ 	.byte	0x3f
	.zero		1


	//   ....[37]....
        /*02d0*/ 	.word	0x0000c2b0
        /*02d4*/ 	.word	0x00000003
        /*02d8*/ 	.word	0x00000000
        /*02dc*/ 	.short	0x010a
        /*02de*/ 	.byte	0x3f
	.zero		1


	//   ....[38]....
        /*02e0*/ 	.word	0x0000c310
        /*02e4*/ 	.word	0x00000004
        /*02e8*/ 	.word	0x00000000
        /*02ec*/ 	.short	0x010a
        /*02ee*/ 	.byte	0x3f
	.zero		1


	//   ....[39]....
        /*02f0*/ 	.word	0x0000c3e0
        /*02f4*/ 	.word	0x0000000e
        /*02f8*/ 	.word	0x00000048
        /*02fc*/ 	.short	0x010a
        /*02fe*/ 	.byte	0x3f
	.zero		1


	//   ....[40]....
        /*0300*/ 	.word	0x0000c4b0
        /*0304*/ 	.word	0x00000007
        /*0308*/ 	.word	0x00000000
        /*030c*/ 	.short	0x010a
        /*030e*/ 	.byte	0x3f
	.zero		1


	//   ....[41]....
        /*0310*/ 	.word	0x0000c500
        /*0314*/ 	.word	0x00000009
        /*0318*/ 	.word	0x00000000
        /*031c*/ 	.short	0x010a
        /*031e*/ 	.byte	0x3f
	.zero		1


	//   ....[42]....
        /*0320*/ 	.word	0x0000c550
        /*0324*/ 	.word	0x00000006
        /*0328*/ 	.word	0x00000000
        /*032c*/ 	.short	0x010a
        /*032e*/ 	.byte	0x3f
	.zero		1


	//   ....[43]....
        /*0330*/ 	.word	0x0000c5a0
        /*0334*/ 	.word	0x00000009
        /*0338*/ 	.word	0x00000000
        /*033c*/ 	.short	0x010a
        /*033e*/ 	.byte	0x3f
	.zero		1


	//   ....[44]....
        /*0340*/ 	.word	0x0000c5f0
        /*0344*/ 	.word	0x00000006
        /*0348*/ 	.word	0x00000000
        /*034c*/ 	.short	0x010a
        /*034e*/ 	.byte	0x3f
	.zero		1


	//   ....[45]....
        /*0350*/ 	.word	0x0000c640
        /*0354*/ 	.word	0x00000009
        /*0358*/ 	.word	0x00000000
        /*035c*/ 	.short	0x010a
        /*035e*/ 	.byte	0x3f
	.zero		1


	//   ....[46]....
        /*0360*/ 	.word	0x0000c690
        /*0364*/ 	.word	0x00000006
        /*0368*/ 	.word	0x00000000
        /*036c*/ 	.short	0x010a
        /*036e*/ 	.byte	0x3f
	.zero		1


	//   ....[47]....
        /*0370*/ 	.word	0x0000c6e0
        /*0374*/ 	.word	0x00000009
        /*0378*/ 	.word	0x00000000
        /*037c*/ 	.short	0x010a
        /*037e*/ 	.byte	0x3f
	.zero		1


	//----- nvinfo : EIATTR_NUM_MBARRIERS
	.align		4
.L_35:
        /*0380*/ 	.byte	0x03, 0x38
        /*0382*/ 	.short	0x0014


	//----- nvinfo : EIATTR_EXIT_INSTR_OFFSETS
	.align		4
        /*0384*/ 	.byte	0x04, 0x1c
        /*0386*/ 	.short	(.L_37 - .L_36)


	//   ....[0]....
.L_36:
        /*0388*/ 	.word	0x000006b0


	//   ....[1]....
        /*038c*/ 	.word	0x00000f70


	//   ....[2]....
        /*0390*/ 	.word	0x0000a9a0


	//   ....[3]....
        /*0394*/ 	.word	0x0000afd0


	//   ....[4]....
        /*0398*/ 	.word	0x0000c2a0


	//----- nvinfo : EIATTR_MAX_THREADS
	.align		4
.L_37:
        /*039c*/ 	.byte	0x04, 0x05
        /*039e*/ 	.short	(.L_39 - .L_38)
.L_38:
        /*03a0*/ 	.word	0x00000180
        /*03a4*/ 	.word	0x00000001
        /*03a8*/ 	.word	0x00000001


	//----- nvinfo : EIATTR_CRS_STACK_SIZE
	.align		4
.L_39:
        /*03ac*/ 	.byte	0x04, 0x1e
        /*03ae*/ 	.short	(.L_41 - .L_40)
.L_40:
        /*03b0*/ 	.word	0x00000000


	//----- nvinfo : EIATTR_CBANK_PARAM_SIZE
	.align		4
.L_41:
        /*03b4*/ 	.byte	0x03, 0x19
        /*03b6*/ 	.short	0x0470


	//----- nvinfo : EIATTR_PARAM_CBANK
	.align		4
        /*03b8*/ 	.byte	0x04, 0x0a
        /*03ba*/ 	.short	(.L_43 - .L_42)
	.align		4
.L_42:
        /*03bc*/ 	.word	index@(.nv.constant0._ZN7cutlass13device_kernelINS_4gemm6kernel13GemmUniversalIN4cute5tupleIJiiiiEEENS1_10collective13CollectiveMmaINS1_34MainloopSm90TmaGmmaWarpSpecializedILi9ENS5_IJNS4_1CILi1EEESB_SB_EEENS1_35KernelTmaWarpSpecializedCooperativeEEENS5_IJNSA_ILi256EEENSA_ILi128EEENSA_ILi32EEEEEENS_6half_tENS5_IJlSB_lEEESJ_SK_NS4_8TiledMMAINS4_8MMA_AtomIJNS4_4SM904GMMA26MMA_64x128x16_F32F16F16_SSILNSO_5MajorE0ELSQ_0ELNSO_7ScaleInE1ELSR_1EEEEEENS4_6LayoutINS5_IJNSA_ILi2EEESB_SB_EEENS5_IJSB_NSA_ILi0EEESX_EEEEENS5_IJNS4_10UnderscoreES10_S10_EEEEENS4_13SM90_TMA_LOADENS4_14ComposedLayoutINS4_7SwizzleILi2ELi4ELi3EEENS4_18smem_ptr_flag_bitsILi16EEENSU_INS5_IJNSA_ILi8EEESH_EEENS5_IJSH_SB_EEEEEEEvNS4_8identityES13_S1D_vS1E_EENS_8epilogue10collective6detail29Sm90TmaWarpSpecializedAdapterINS1H_15DefaultEpilogueISJ_SK_SK_NS1G_6thread17LinearCombinationISJ_Li1EffLNS1L_9ScaleType4KindE0ELNS_15FloatRoundStyleE2ESJ_EENS1_15EpilogueDefaultEEEEEvvEEEEvNT_6ParamsE)
        /*03c0*/ 	.short	0x0210
        /*03c2*/ 	.short	0x0470


	//----- nvinfo : EIATTR_SW_WAR
	.align		4
.L_43:
        /*03c4*/ 	.byte	0x04, 0x36
        /*03c6*/ 	.short	(.L_45 - .L_44)
.L_44:
        /*03c8*/ 	.word	0x00000008
.L_45:


//--------------------- .nv.callgraph             --------------------------
	.section	.nv.callgraph,"",@"SHT_CUDA_CALLGRAPH"
	.align	4
	.sectionentsize	8
	.align		4
        /*0000*/ 	.word	0x00000000
	.align		4
        /*0004*/ 	.word	0xffffffff
	.align		4
        /*0008*/ 	.word	index@(_ZN7cutlass13device_kernelINS_4gemm6kernel13GemmUniversalIN4cute5tupleIJiiiiEEENS1_10collective13CollectiveMmaINS1_34MainloopSm90TmaGmmaWarpSpecializedILi9ENS5_IJNS4_1CILi1EEESB_SB_EEENS1_35KernelTmaWarpSpecializedCooperativeEEENS5_IJNSA_ILi256EEENSA_ILi128EEENSA_ILi32EEEEEENS_6half_tENS5_IJlSB_lEEESJ_SK_NS4_8TiledMMAINS4_8MMA_AtomIJNS4_4SM904GMMA26MMA_64x128x16_F32F16F16_SSILNSO_5MajorE0ELSQ_0ELNSO_7ScaleInE1ELSR_1EEEEEENS4_6LayoutINS5_IJNSA_ILi2EEESB_SB_EEENS5_IJSB_NSA_ILi0EEESX_EEEEENS5_IJNS4_10UnderscoreES10_S10_EEEEENS4_13SM90_TMA_LOADENS4_14ComposedLayoutINS4_7SwizzleILi2ELi4ELi3EEENS4_18smem_ptr_flag_bitsILi16EEENSU_INS5_IJNSA_ILi8EEESH_EEENS5_IJSH_SB_EEEEEEEvNS4_8identityES13_S1D_vS1E_EENS_8epilogue10collective6detail29Sm90TmaWarpSpecializedAdapterINS1H_15DefaultEpilogueISJ_SK_SK_NS1G_6thread17LinearCombinationISJ_Li1EffLNS1L_9ScaleType4KindE0ELNS_15FloatRoundStyleE2ESJ_EENS1_15EpilogueDefaultEEEEEvvEEEEvNT_6ParamsE)
	.align		4
        /*000c*/ 	.word	index@(__assertfail)
	.align		4
        /*0010*/ 	.word	0x00000000
	.align		4
        /*0014*/ 	.word	0xfffffffe
	.align		4
        /*0018*/ 	.word	0x00000000
	.align		4
        /*001c*/ 	.word	0xfffffffd
	.align		4
        /*0020*/ 	.word	0x00000000
	.align		4
        /*0024*/ 	.word	0xfffffffc


//--------------------- .nv.constant4             --------------------------
	.section	.nv.constant4,"a",@progbits
	.align	8
	.align		8
.nv.constant4:
        /*0000*/ 	.dword	__assertfail
	.align		8
        /*0008*/ 	.dword	__unnamed_1
	.align		8
        /*0010*/ 	.dword	_ZN40_INTERNAL_3862f975_4_k_cu_93d75c97_252184cuda3std3__45__cpo5beginE
	.align		8
        /*0018*/ 	.dword	_ZN40_INTERNAL_3862f975_4_k_cu_93d75c97_252184cuda3std3__45__cpo3endE
	.align		8
        /*0020*/ 	.dword	_ZN40_INTERNAL_3862f975_4_k_cu_93d75c97_252184cuda3std3__45__cpo6cbeginE
	.align		8
        /*0028*/ 	.dword	_ZN40_INTERNAL_3862f975_4_k_cu_93d75c97_252184cuda3std3__45__cpo4cendE
	.align		8
        /*0030*/ 	.dword	_ZN40_INTERNAL_3862f975_4_k_cu_93d75c97_252184cuda3std3__442_GLOBAL__N__3862f975_4_k_cu_93d75c97_252186ignoreE
	.align		8
        /*0038*/ 	.dword	_ZN40_INTERNAL_3862f975_4_k_cu_93d75c97_252184cuda3std3__419piecewise_constructE
	.align		8
        /*0040*/ 	.dword	_ZN40_INTERNAL_3862f975_4_k_cu_93d75c97_252184cuda3std3__48in_placeE
	.align		8
        /*0048*/ 	.dword	_ZN40_INTERNAL_3862f975_4_k_cu_93d75c97_252184cuda3std6ranges3__45__cpo4swapE
	.align		8
        /*0050*/ 	.dword	_ZN40_INTERNAL_3862f975_4_k_cu_93d75c97_252184cuda3std6ranges3__45__cpo9iter_moveE
	.align		8
        /*0058*/ 	.dword	_ZN40_INTERNAL_3862f975_4_k_cu_93d75c97_252184cute7productE
	.align		8
        /*0060*/ 	.dword	_ZN40_INTERNAL_3862f975_4_k_cu_93d75c97_252184cute1_E
	.align		8
        /*0068*/ 	.dword	$str$22
	.align		8
        /*0070*/ 	.dword	$str$23


//--------------------- .text._ZN7cutlass13device_kernelINS_4gemm6kernel13GemmUniversalIN4cute5tupleIJiiiiEEENS1_10collective13CollectiveMmaINS1_34MainloopSm90TmaGmmaWarpSpecializedILi9ENS5_IJNS4_1CILi1EEESB_SB_EEENS1_35KernelTmaWarpSpecializedCooperativeEEENS5_IJNSA_ILi256EEENSA_ILi128EEENSA_ILi32EEEEEENS_6half_tENS5_IJlSB_lEEESJ_SK_NS4_8TiledMMAINS4_8MMA_AtomIJNS4_4SM904GMMA26MMA_64x128x16_F32F16F16_SSILNSO_5MajorE0ELSQ_0ELNSO_7ScaleInE1ELSR_1EEEEEENS4_6LayoutINS5_IJNSA_ILi2EEESB_SB_EEENS5_IJSB_NSA_ILi0EEESX_EEEEENS5_IJNS4_10UnderscoreES10_S10_EEEEENS4_13SM90_TMA_LOADENS4_14ComposedLayoutINS4_7SwizzleILi2ELi4ELi3EEENS4_18smem_ptr_flag_bitsILi16EEENSU_INS5_IJNSA_ILi8EEESH_EEENS5_IJSH_SB_EEEEEEEvNS4_8identityES13_S1D_vS1E_EENS_8epilogue10collective6detail29Sm90TmaWarpSpecializedAdapterINS1H_15DefaultEpilogueISJ_SK_SK_NS1G_6thread17LinearCombinationISJ_Li1EffLNS1L_9ScaleType4KindE0ELNS_15FloatRoundStyleE2ESJ_EENS1_15EpilogueDefaultEEEEEvvEEEEvNT_6ParamsE --------------------------
	.section	.text._ZN7cutlass13device_kernelINS_4gemm6kernel13GemmUniversalIN4cute5tupleIJiiiiEEENS1_10collective13CollectiveMmaINS1_34MainloopSm90TmaGmmaWarpSpecializedILi9ENS5_IJNS4_1CILi1EEESB_SB_EEENS1_35KernelTmaWarpSpecializedCooperativeEEENS5_IJNSA_ILi256EEENSA_ILi128EEENSA_ILi32EEEEEENS_6half_tENS5_IJlSB_lEEESJ_SK_NS4_8TiledMMAINS4_8MMA_AtomIJNS4_4SM904GMMA26MMA_64x128x16_F32F16F16_SSILNSO_5MajorE0ELSQ_0ELNSO_7ScaleInE1ELSR_1EEEEEENS4_6LayoutINS5_IJNSA_ILi2EEESB_SB_EEENS5_IJSB_NSA_ILi0EEESX_EEEEENS5_IJNS4_10UnderscoreES10_S10_EEEEENS4_13SM90_TMA_LOADENS4_14ComposedLayoutINS4_7SwizzleILi2ELi4ELi3EEENS4_18smem_ptr_flag_bitsILi16EEENSU_INS5_IJNSA_ILi8EEESH_EEENS5_IJSH_SB_EEEEEEEvNS4_8identityES13_S1D_vS1E_EENS_8epilogue10collective6detail29Sm90TmaWarpSpecializedAdapterINS1H_15DefaultEpilogueISJ_SK_SK_NS1G_6thread17LinearCombinationISJ_Li1EffLNS1L_9ScaleType4KindE0ELNS_15FloatRoundStyleE2ESJ_EENS1_15EpilogueDefaultEEEEEvvEEEEvNT_6ParamsE,"ax",@progbits
	.align	128
.text._ZN7cutlass13device_kernelINS_4gemm6kernel13GemmUniversalIN4cute5tupleIJiiiiEEENS1_10collective13CollectiveMmaINS1_34MainloopSm90TmaGmmaWarpSpecializedILi9ENS5_IJNS4_1CILi1EEESB_SB_EEENS1_35KernelTmaWarpSpecializedCooperativeEEENS5_IJNSA_ILi256EEENSA_ILi128EEENSA_ILi32EEEEEENS_6half_tENS5_IJlSB_lEEESJ_SK_NS4_8TiledMMAINS4_8MMA_AtomIJNS4_4SM904GMMA26MMA_64x128x16_F32F16F16_SSILNSO_5MajorE0ELSQ_0ELNSO_7ScaleInE1ELSR_1EEEEEENS4_6LayoutINS5_IJNSA_ILi2EEESB_SB_EEENS5_IJSB_NSA_ILi0EEESX_EEEEENS5_IJNS4_10UnderscoreES10_S10_EEEEENS4_13SM90_TMA_LOADENS4_14ComposedLayoutINS4_7SwizzleILi2ELi4ELi3EEENS4_18smem_ptr_flag_bitsILi16EEENSU_INS5_IJNSA_ILi8EEESH_EEENS5_IJSH_SB_EEEEEEEvNS4_8identityES13_S1D_vS1E_EENS_8epilogue10collective6detail29Sm90TmaWarpSpecializedAdapterINS1H_15DefaultEpilogueISJ_SK_SK_NS1G_6thread17LinearCombinationISJ_Li1EffLNS1L_9ScaleType4KindE0ELNS_15FloatRoundStyleE2ESJ_EENS1_15EpilogueDefaultEEEEEvvEEEEvNT_6ParamsE:
        .type           _ZN7cutlass13device_kernelINS_4gemm6kernel13GemmUniversalIN4cute5tupleIJiiiiEEENS1_10collective13CollectiveMmaINS1_34MainloopSm90TmaGmmaWarpSpecializedILi9ENS5_IJNS4_1CILi1EEESB_SB_EEENS1_35KernelTmaWarpSpecializedCooperativeEEENS5_IJNSA_ILi256EEENSA_ILi128EEENSA_ILi32EEEEEENS_6half_tENS5_IJlSB_lEEESJ_SK_NS4_8TiledMMAINS4_8MMA_AtomIJNS4_4SM904GMMA26MMA_64x128x16_F32F16F16_SSILNSO_5MajorE0ELSQ_0ELNSO_7ScaleInE1ELSR_1EEEEEENS4_6LayoutINS5_IJNSA_ILi2EEESB_SB_EEENS5_IJSB_NSA_ILi0EEESX_EEEEENS5_IJNS4_10UnderscoreES10_S10_EEEEENS4_13SM90_TMA_LOADENS4_14ComposedLayoutINS4_7SwizzleILi2ELi4ELi3EEENS4_18smem_ptr_flag_bitsILi16EEENSU_INS5_IJNSA_ILi8EEESH_EEENS5_IJSH_SB_EEEEEEEvNS4_8identityES13_S1D_vS1E_EENS_8epilogue10collective6detail29Sm90TmaWarpSpecializedAdapterINS1H_15DefaultEpilogueISJ_SK_SK_NS1G_6thread17LinearCombinationISJ_Li1EffLNS1L_9ScaleType4KindE0ELNS_15FloatRoundStyleE2ESJ_EENS1_15EpilogueDefaultEEEEEvvEEEEvNT_6ParamsE,@function
        .size           _ZN7cutlass13device_kernelINS_4gemm6kernel13GemmUniversalIN4cute5tupleIJiiiiEEENS1_10collective13CollectiveMmaINS1_34MainloopSm90TmaGmmaWarpSpecializedILi9ENS5_IJNS4_1CILi1EEESB_SB_EEENS1_35KernelTmaWarpSpecializedCooperativeEEENS5_IJNSA_ILi256EEENSA_ILi128EEENSA_ILi32EEEEEENS_6half_tENS5_IJlSB_lEEESJ_SK_NS4_8TiledMMAINS4_8MMA_AtomIJNS4_4SM904GMMA26MMA_64x128x16_F32F16F16_SSILNSO_5MajorE0ELSQ_0ELNSO_7ScaleInE1ELSR_1EEEEEENS4_6LayoutINS5_IJNSA_ILi2EEESB_SB_EEENS5_IJSB_NSA_ILi0EEESX_EEEEENS5_IJNS4_10UnderscoreES10_S10_EEEEENS4_13SM90_TMA_LOADENS4_14ComposedLayoutINS4_7SwizzleILi2ELi4ELi3EEENS4_18smem_ptr_flag_bitsILi16EEENSU_INS5_IJNSA_ILi8EEESH_EEENS5_IJSH_SB_EEEEEEEvNS4_8identityES13_S1D_vS1E_EENS_8epilogue10collective6detail29Sm90TmaWarpSpecializedAdapterINS1H_15DefaultEpilogueISJ_SK_SK_NS1G_6thread17LinearCombinationISJ_Li1EffLNS1L_9ScaleType4KindE0ELNS_15FloatRoundStyleE2ESJ_EENS1_15EpilogueDefaultEEEEEvvEEEEvNT_6ParamsE,(.L_x_331 - _ZN7cutlass13device_kernelINS_4gemm6kernel13GemmUniversalIN4cute5tupleIJiiiiEEENS1_10collective13CollectiveMmaINS1_34MainloopSm90TmaGmmaWarpSpecializedILi9ENS5_IJNS4_1CILi1EEESB_SB_EEENS1_35KernelTmaWarpSpecializedCooperativeEEENS5_IJNSA_ILi256EEENSA_ILi128EEENSA_ILi32EEEEEENS_6half_tENS5_IJlSB_lEEESJ_SK_NS4_8TiledMMAINS4_8MMA_AtomIJNS4_4SM904GMMA26MMA_64x128x16_F32F16F16_SSILNSO_5MajorE0ELSQ_0ELNSO_7ScaleInE1ELSR_1EEEEEENS4_6LayoutINS5_IJNSA_ILi2EEESB_SB_EEENS5_IJSB_NSA_ILi0EEESX_EEEEENS5_IJNS4_10UnderscoreES10_S10_EEEEENS4_13SM90_TMA_LOADENS4_14ComposedLayoutINS4_7SwizzleILi2ELi4ELi3EEENS4_18smem_ptr_flag_bitsILi16EEENSU_INS5_IJNSA_ILi8EEESH_EEENS5_IJSH_SB_EEEEEEEvNS4_8identityES13_S1D_vS1E_EENS_8epilogue10collective6detail29Sm90TmaWarpSpecializedAdapterINS1H_15DefaultEpilogueISJ_SK_SK_NS1G_6thread17LinearCombinationISJ_Li1EffLNS1L_9ScaleType4KindE0ELNS_15FloatRoundStyleE2ESJ_EENS1_15EpilogueDefaultEEEEEvvEEEEvNT_6ParamsE)
        .other          _ZN7cutlass13device_kernelINS_4gemm6kernel13GemmUniversalIN4cute5tupleIJiiiiEEENS1_10collective13CollectiveMmaINS1_34MainloopSm90TmaGmmaWarpSpecializedILi9ENS5_IJNS4_1CILi1EEESB_SB_EEENS1_35KernelTmaWarpSpecializedCooperativeEEENS5_IJNSA_ILi256EEENSA_ILi128EEENSA_ILi32EEEEEENS_6half_tENS5_IJlSB_lEEESJ_SK_NS4_8TiledMMAINS4_8MMA_AtomIJNS4_4SM904GMMA26MMA_64x128x16_F32F16F16_SSILNSO_5MajorE0ELSQ_0ELNSO_7ScaleInE1ELSR_1EEEEEENS4_6LayoutINS5_IJNSA_ILi2EEESB_SB_EEENS5_IJSB_NSA_ILi0EEESX_EEEEENS5_IJNS4_10UnderscoreES10_S10_EEEEENS4_13SM90_TMA_LOADENS4_14ComposedLayoutINS4_7SwizzleILi2ELi4ELi3EEENS4_18smem_ptr_flag_bitsILi16EEENSU_INS5_IJNSA_ILi8EEESH_EEENS5_IJSH_SB_EEEEEEEvNS4_8identityES13_S1D_vS1E_EENS_8epilogue10collective6detail29Sm90TmaWarpSpecializedAdapterINS1H_15DefaultEpilogueISJ_SK_SK_NS1G_6thread17LinearCombinationISJ_Li1EffLNS1L_9ScaleType4KindE0ELNS_15FloatRoundStyleE2ESJ_EENS1_15EpilogueDefaultEEEEEvvEEEEvNT_6ParamsE,@"STO_CUDA_ENTRY STV_DEFAULT"
_ZN7cutlass13device_kernelINS_4gemm6kernel13GemmUniversalIN4cute5tupleIJiiiiEEENS1_10collective13CollectiveMmaINS1_34MainloopSm90TmaGmmaWarpSpecializedILi9ENS5_IJNS4_1CILi1EEESB_SB_EEENS1_35KernelTmaWarpSpecializedCooperativeEEENS5_IJNSA_ILi256EEENSA_ILi128EEENSA_ILi32EEEEEENS_6half_tENS5_IJlSB_lEEESJ_SK_NS4_8TiledMMAINS4_8MMA_AtomIJNS4_4SM904GMMA26MMA_64x128x16_F32F16F16_SSILNSO_5MajorE0ELSQ_0ELNSO_7ScaleInE1ELSR_1EEEEEENS4_6LayoutINS5_IJNSA_ILi2EEESB_SB_EEENS5_IJSB_NSA_ILi0EEESX_EEEEENS5_IJNS4_10UnderscoreES10_S10_EEEEENS4_13SM90_TMA_LOADENS4_14ComposedLayoutINS4_7SwizzleILi2ELi4ELi3EEENS4_18smem_ptr_flag_bitsILi16EEENSU_INS5_IJNSA_ILi8EEESH_EEENS5_IJSH_SB_EEEEEEEvNS4_8identityES13_S1D_vS1E_EENS_8epilogue10collective6detail29Sm90TmaWarpSpecializedAdapterINS1H_15DefaultEpilogueISJ_SK_SK_NS1G_6thread17LinearCombinationISJ_Li1EffLNS1L_9ScaleType4KindE0ELNS_15FloatRoundStyleE2ESJ_EENS1_15EpilogueDefaultEEEEEvvEEEEvNT_6ParamsE:
[----:B------:R-:W0:Y:S01]  /*0000*/  LDC R1, c[0x0][0x28] ;  /* 0x00000a00ff017b82 */ /* 0x000e220000000800 */
[----:B------:R-:W1:Y:S01]  /*0010*/  S2R R18, SR_TID.X ;  /* 0x0000000000127919 */ /* 0x000e620000002100 */
[----:B------:R-:W-:Y:S01]  /*0020*/  ELECT P0, URZ, PT ;  /* 0x00000000003f782f */ /* 0x000fe20003800000 */
[----:B------:R-:W-:Y:S01]  /*0030*/  BSSY B0, `(.L_x_0) ;  /* 0x000000f000007945 */ /* 0x000fe20003800000 */
[--C-:B-1----:R-:W-:Y:S02]  /*0040*/  SHF.R.U32.HI R0, RZ, 0x5, R18.reuse ;  /* 0x00000005ff007819 */ /* 0x102fe40000011612 */
[----:B------:R-:W-:-:S03]  /*0050*/  SHF.R.U32.HI R22, RZ, 0x7, R18 ;  /* 0x00000007ff167819 */ /* 0x000fc60000011612 */
[----:B------:R-:W1:Y:S04]  /*0060*/  SHFL.IDX PT, R5, R0, RZ, 0x1f ;  /* 0x00001fff00057589 */ /* 0x000e6800000e0000 */
[----:B------:R2:W3:Y:S01]  /*0070*/  SHFL.IDX PT, R8, R22, RZ, 0x1f ;  /* 0x00001fff16087589 */ /* 0x0004e200000e0000 */
[----:B-1----:R-:W-:-:S13]  /*0080*/  ISETP.NE.OR P0, PT, R5, RZ, !P0 ;  /* 0x000000ff0500720c */ /* 0x002fda0004705670 */
[----:B0-23--:R-:W-:Y:S05]  /*0090*/  @P0 BRA `(.L_x_1) ;  /* 0x0000000000200947 */ /* 0x00dfea0003800000 */
[----:B------:R-:W-:Y:S02]  /*00a0*/  ULDC.64 UR4, c[0x0][0x198] ;  /* 0x0000660000047ab9 */ /* 0x000fe40000000a00 */
[----:B------:R-:W-:Y:S02]  /*00b0*/  UIADD3 UR6, UP0, UR4, 0xf0, URZ ;  /* 0x000000f004067890 */ /* 0x000fe4000ff1e03f */
[----:B------:R-:W-:Y:S02]  /*00c0*/  UIADD3 UR4, UP1, UR4, 0x1f0, URZ ;  /* 0x000001f004047890 */ /* 0x000fe4000ff3e03f */
[----:B------:R-:W-:Y:S02]  /*00d0*/  UIADD3.X UR7, URZ, UR5, URZ, UP0, !UPT ;  /* 0x000000053f077290 */ /* 0x000fe400087fe43f */
[----:B------:R-:W-:-:S07]  /*00e0*/  UIADD3.X UR5, URZ, UR5, URZ, UP1, !UPT ;  /* 0x000000053f057290 */ /* 0x000fce0008ffe43f */
[----:B------:R0:W-:Y:S02]  /*00f0*/  UTMACCTL.PF [UR6] ;  /* 0x00000000060079b9 */ /* 0x0001e40008040000 */
[----:B------:R0:W-:Y:S02]  /*0100*/  UTMACCTL.PF [UR4] ;  /* 0x00000000040079b9 */ /* 0x0001e40008040000 */
[----:B0-----:R-:W-:Y:S01]  /*0110*/  NOP ;  /* 0x0000000000007918 */ /* 0x001fe20000000000 */
.L_x_1:
[----:B------:R-:W-:Y:S05]  /*0120*/  BSYNC B0 ;  /* 0x0000000000007941 */ /* 0x000fea0003800000 */
.L_x_0:
[----:B------:R-:W0:Y:S02]  /*0130*/  SHFL.IDX PT, R2, R0, RZ, 0x1f ;  /* 0x00001fff00027589 */ /* 0x000e2400000e0000 */
[----:B0-----:R-:W-:-:S13]  /*0140*/  ISETP.NE.AND P0, PT, R2, RZ, PT ;  /* 0x000000ff0200720c */ /* 0x001fda0003f05270 */
[----:B------:R-:W-:Y:S05]  /*0150*/  @P0 BRA `(.L_x_2) ;  /* 0x00000000008c0947 */ /* 0x000fea0003800000 */
[----:B------:R-:W-:Y:S01]  /*0160*/  ELECT P0, URZ, PT ;  /* 0x00000000003f782f */ /* 0x000fe20003800000 */
[----:B------:R-:W-:-:S12]  /*0170*/  BSSY B0, `(.L_x_2) ;  /* 0x0000021000007945 */ /* 0x000fd80003800000 */
[----:B------:R-:W-:Y:S05]  /*0180*/  @!P0 BRA `(.L_x_3) ;  /* 0x00000000007c8947 */ /* 0x000fea0003800000 */
[----:B------:R-:W0:Y:S01]  /*0190*/  S2UR UR8, SR_CgaCtaId ;  /* 0x00000000000879c3 */ /* 0x000e220000008800 */
[----:B------:R-:W-:Y:S01]  /*01a0*/  UMOV UR4, 0x400 ;  /* 0x0000040000047882 */ /* 0x000fe20000000000 */
[----:B------:R-:W-:Y:S01]  /*01b0*/  UMOV UR5, 0x1 ;  /* 0x0000000100057882 */ /* 0x000fe20000000000 */
[----:B------:R-:W-:Y:S02]  /*01c0*/  UMOV UR6, 0x100 ;  /* 0x0000010000067882 */ /* 0x000fe40000000000 */
[----:B------:R-:W-:-:S04]  /*01d0*/  UIADD3 UR6, -UR6, 0x100000, URZ ;  /* 0x0010000006067890 */ /* 0x000fc8000fffe13f */
[----:B------:R-:W-:Y:S02]  /*01e0*/  USHF.L.U32 UR7, UR6, 0xb, URZ ;  /* 0x0000000b06077899 */ /* 0x000fe4000800063f */
[----:B------:R-:W-:Y:S02]  /*01f0*/  USHF.L.U32 UR6, UR6, 0x1, URZ ;  /* 0x0000000106067899 */ /* 0x000fe4000800063f */
[----:B0-----:R-:W-:Y:S02]  /*0200*/  ULEA UR8, UR8, UR4, 0x18 ;  /* 0x0000000408087291 */ /* 0x001fe4000f8ec03f */
[----:B------:R-:W-:-:S04]  /*0210*/  UIADD3 UR4, -UR5, 0x100000, URZ ;  /* 0x0010000005047890 */ /* 0x000fc8000fffe13f */
[----:B------:R-:W-:Y:S02]  /*0220*/  USHF.L.U32 UR5, UR4, 0xb, URZ ;  /* 0x0000000b04057899 */ /* 0x000fe4000800063f */
[----:B------:R-:W-:Y:S01]  /*0230*/  USHF.L.U32 UR4, UR4, 0x1, URZ ;  /* 0x0000000104047899 */ /* 0x000fe2000800063f */
[----:B------:R-:W0:Y:S11]  /*0240*/  FENCE.VIEW.ASYNC.S ;  /* 0x00000000000073c6 */ /* 0x000e360000000000 */
[----:B0-----:R0:W1:Y:S01]  /*0250*/  SYNCS.EXCH.64 URZ, [UR8], UR4 ;  /* 0x00000004083f75b2 */ /* 0x0010620008000100 */
[----:B------:R0:W2:Y:S01]  /*0260*/  SYNCS.EXCH.64 URZ, [UR8+0x48], UR6 ;  /* 0x00004806083f75b2 */ /* 0x0000a20008000100 */
[----:B------:R0:W3:Y:S01]  /*0270*/  SYNCS.EXCH.64 URZ, [UR8+0x8], UR4 ;  /* 0x00000804083f75b2 */ /* 0x0000e20008000100 */
[----:B------:R0:W4:Y:S01]  /*0280*/  SYNCS.EXCH.64 URZ, [UR8+0x50], UR6 ;  /* 0x00005006083f75b2 */ /* 0x0001220008000100 */
[----:B------:R0:W0:Y:S01]  /*0290*/  SYNCS.EXCH.64 URZ, [UR8+0x10], UR4 ;  /* 0x00001004083f75b2 */ /* 0x0000220008000100 */
        /* <DEDUP_REMOVED lines=13> */
[----:B------:R-:W-:Y:S01]  /*0370*/  NOP ;  /* 0x0000000000007918 */ /* 0x000fe20000000000 */
.L_x_3:
[----:B0-----:R-:W-:Y:S05]  /*0380*/  BSYNC B0 ;  /* 0x0000000000007941 */ /* 0x001fea0003800000 */
.L_x_2:
[----:B------:R-:W0:Y:S01]  /*0390*/  SHFL.IDX PT, R0, R0, RZ, 0x1f ;  /* 0x00001fff00007589 */ /* 0x000e2200000e0000 */
[----:B------:R-:W5:Y:S01]  /*03a0*/  LDC R2, c[0x0][0x65c] ;  /* 0x00019700ff027b82 */ /* 0x000f620000000800 */
[----:B------:R-:W-:Y:S02]  /*03b0*/  ELECT P0, URZ, PT ;  /* 0x00000000003f782f */ /* 0x000fe40003800000 */
[----:B------:R-:W-:Y:S01]  /*03c0*/  SHF.R.S32.HI R6, RZ, 0x1f, R5 ;  /* 0x0000001fff067819 */ /* 0x000fe20000011405 */
[----:B------:R-:W1:Y:S01]  /*03d0*/  S2R R3, SR_CTAID.Y ;  /* 0x0000000000037919 */ /* 0x000e620000002600 */
[----:B------:R-:W-:Y:S01]  /*03e0*/  UMOV UR4, 0x20 ;  /* 0x0000002000047882 */ /* 0x000fe20000000000 */
[----:B------:R-:W-:Y:S01]  /*03f0*/  ISETP.NE.AND P2, PT, R8, RZ, PT ;  /* 0x000000ff0800720c */ /* 0x000fe20003f45270 */
[----:B------:R-:W-:Y:S01]  /*0400*/  NOP ;  /* 0x0000000000007918 */ /* 0x000fe20000000000 */
[----:B------:R-:W2:Y:S01]  /*0410*/  S2R R4, SR_CTAID.X ;  /* 0x0000000000047919 */ /* 0x000ea20000002500 */
[----:B------:R-:W-:Y:S01]  /*0420*/  LEA.HI R6, R6, R5, RZ, 0x2 ;  /* 0x0000000506067211 */ /* 0x000fe200078f10ff */
[----:B------:R-:W-:Y:S01]  /*0430*/  NOP ;  /* 0x0000000000007918 */ /* 0x000fe20000000000 */
[----:B0-----:R-:W-:-:S02]  /*0440*/  ISETP.NE.OR P0, PT, R0, RZ, !P0 ;  /* 0x000000ff0000720c */ /* 0x001fc40004705670 */
[----:B-----5:R-:W-:-:S04]  /*0450*/  ISETP.NE.AND P3, PT, R2, 0x1, PT ;  /* 0x000000010200780c */ /* 0x020fc80003f65270 */
[----:B------:R-:W-:Y:S02]  /*0460*/  P2R R0, PR, RZ, 0x8 ;  /* 0x00000008ff007803 */ /* 0x000fe40000000000 */
[----:B------:R-:W-:-:S05]  /*0470*/  LOP3.LUT R0, R6, 0xfffffffc, RZ, 0xc0, !PT ;  /* 0xfffffffc06007812 */ /* 0x000fca00078ec0ff */
[----:B------:R-:W-:Y:S01]  /*0480*/  VOTEU.ALL UP0, P0 ;  /* 0x00000000003f7886 */ /* 0x000fe20000000000 */
[----:B------:R-:W-:Y:S01]  /*0490*/  IMAD.IADD R0, R5, 0x1, -R0 ;  /* 0x0000000105007824 */ /* 0x000fe200078e0a00 */
[----:B------:R-:W2:Y:S01]  /*04a0*/  @P3 LDC R17, c[0x0][0x10] ;  /* 0x00000400ff113b82 */ /* 0x000ea20000000800 */
[----:B------:R-:W-:Y:S01]  /*04b0*/  VOTEU.ALL UP1, P0 ;  /* 0x00000000003f7886 */ /* 0x000fe20000020000 */
[----:B-1----:R-:W-:Y:S01]  /*04c0*/  @P3 IMAD.MOV.U32 R6, RZ, RZ, R3 ;  /* 0x000000ffff063224 */ /* 0x002fe200078e0003 */
[----:B------:R-:W-:Y:S01]  /*04d0*/  @!UP0 UMOV UR6, 0x400 ;  /* 0x0000040000068882 */ /* 0x000fe20000000000 */
[----:B------:R-:W-:-:S04]  /*04e0*/  @!UP0 UIADD3 UR4, -UR4, 0x100000, URZ ;  /* 0x0010000004048890 */ /* 0x000fc8000fffe13f */
[----:B------:R-:W-:Y:S02]  /*04f0*/  @!UP0 USHF.L.U32 UR5, UR4, 0xb, URZ ;  /* 0x0000000b04058899 */ /* 0x000fe4000800063f */
[----:B------:R-:W-:Y:S01]  /*0500*/  @!UP0 USHF.L.U32 UR4, UR4, 0x1, URZ ;  /* 0x0000000104048899 */ /* 0x000fe2000800063f */
[----:B------:R-:W-:Y:S02]  /*0510*/  @P3 IMAD.MOV.U32 R7, RZ, RZ, RZ ;  /* 0x000000ffff073224 */ /* 0x000fe400078e00ff */
[----:B------:R-:W-:Y:S01]  /*0520*/  IMAD.MOV.U32 R5, RZ, RZ, RZ ;  /* 0x000000ffff057224 */ /* 0x000fe200078e00ff */
[----:B------:R-:W0:Y:S01]  /*0530*/  @!UP0 S2UR UR7, SR_CgaCtaId ;  /* 0x00000000000789c3 */ /* 0x000e220000008800 */
[----:B------:R-:W-:-:S07]  /*0540*/  @P3 IMAD.MOV.U32 R11, RZ, RZ, RZ ;  /* 0x000000ffff0b3224 */ /* 0x000fce00078e00ff */
[----:B------:R-:W1:Y:S01]  /*0550*/  @!P3 LDC R9, c[0x0][0xc] ;  /* 0x00000300ff09bb82 */ /* 0x000e620000000800 */
[----:B--2---:R-:W-:-:S04]  /*0560*/  @P3 IMAD.WIDE.U32 R16, R4, R17, R6 ;  /* 0x0000001104103225 */ /* 0x004fc800078e0006 */
[----:B------:R-:W-:Y:S01]  /*0570*/  @P3 IMAD.IADD R17, R17, 0x1, R11 ;  /* 0x0000000111113824 */ /* 0x000fe200078e020b */
[----:B0-----:R-:W-:Y:S01]  /*0580*/  @!UP0 ULEA UR6, UR7, UR6, 0x18 ;  /* 0x0000000607068291 */ /* 0x001fe2000f8ec03f */
[----:B------:R-:W-:Y:S01]  /*0590*/  VOTEU.ALL UP0, P0 ;  /* 0x00000000003f7886 */ /* 0x000fe20000000000 */
[----:B------:R-:W-:-:S04]  /*05a0*/  ISETP.NE.AND P0, PT, R0, 0x3, PT ;  /* 0x000000030000780c */ /* 0x000fc80003f05270 */
[----:B------:R-:W-:Y:S01]  /*05b0*/  ISETP.EQ.OR P0, PT, R0, RZ, !P0 ;  /* 0x000000ff0000720c */ /* 0x000fe20004702670 */
[----:B-1----:R-:W-:-:S03]  /*05c0*/  @!P3 IMAD.WIDE.U32 R6, R9, R3, R4 ;  /* 0x000000030906b225 */ /* 0x002fc600078e0004 */
[C---:B------:R-:W-:Y:S01]  /*05d0*/  ISETP.EQ.AND P0, PT, R8.reuse, RZ, P0 ;  /* 0x000000ff0800720c */ /* 0x040fe20000702270 */
[----:B------:R-:W-:Y:S01]  /*05e0*/  VIADD R8, R8, 0xffffffff ;  /* 0xffffffff08087836 */ /* 0x000fe20000000000 */
[----:B------:R-:W0:Y:S02]  /*05f0*/  FENCE.VIEW.ASYNC.S ;  /* 0x00000000000073c6 */ /* 0x000e240000000000 */
[----:B0-----:R0:W3:Y:S01]  /*0600*/  @!UP0 SYNCS.EXCH.64 URZ, [UR6+0xa0], UR4 ;  /* 0x0000a004063f85b2 */ /* 0x0010e20008000100 */
[----:B------:R-:W-:Y:S01]  /*0610*/  @!P3 IMAD.MOV.U32 R16, RZ, RZ, R6 ;  /* 0x000000ffff10b224 */ /* 0x000fe200078e0006 */
[----:B------:R-:W-:Y:S02]  /*0620*/  SEL R19, RZ, 0x1, !P0 ;  /* 0x00000001ff137807 */ /* 0x000fe40004000000 */
[----:B------:R-:W-:Y:S02]  /*0630*/  ISETP.GE.U32.AND P1, PT, R8, 0x2, PT ;  /* 0x000000020800780c */ /* 0x000fe40003f26070 */
[----:B------:R-:W-:-:S02]  /*0640*/  @!P3 MOV R17, R7 ;  /* 0x000000070011b202 */ /* 0x000fc40000000f00 */
[----:B------:R-:W-:Y:S01]  /*0650*/  SEL R19, R19, 0x2, P1 ;  /* 0x0000000213137807 */ /* 0x000fe20000800000 */
[----:B------:R0:W3:Y:S01]  /*0660*/  @!UP1 SYNCS.EXCH.64 URZ, [UR6+0xa8], UR4 ;  /* 0x0000a804063f95b2 */ /* 0x0000e20008000100 */
[----:B------:R-:W-:Y:S01]  /*0670*/  NOP ;  /* 0x0000000000007918 */ /* 0x000fe20000000000 */
[----:B---34-:R-:W-:Y:S06]  /*0680*/  BAR.SYNC.DEFER_BLOCKING 0x0 ;  /* 0x0000000000007b1d */ /* 0x018fec0000010000 */
[----:B------:R-:W-:Y:S05]  /*0690*/  @!P2 BRA `(.L_x_4) ;  /* 0x000000a000c4a947 */ /* 0x000fea0003800000 */
[----:B------:R-:W-:-:S13]  /*06a0*/  ISETP.GT.U32.AND P0, PT, R8, 0x1, PT ;  /* 0x000000010800780c */ /* 0x000fda0003f04070 */
[----:B0-----:R-:W-:Y:S05]  /*06b0*/  @P0 EXIT ;  /* 0x000000000000094d */ /* 0x001fea0003800000 */
[----:B------:R-:W-:Y:S01]  /*06c0*/  ULDC.64 UR4, c[0x0][0x650] ;  /* 0x0001940000047ab9 */ /* 0x000fe20000000a00 */
[----:B------:R-:W-:Y:S01]  /*06d0*/  PRMT R0, RZ, 0x7610, R0 ;  /* 0x00007610ff007816 */ /* 0x000fe20000000000 */
[----:B------:R-:W-:Y:S01]  /*06e0*/  IMAD.MOV.U32 R152, RZ, RZ, -0x1 ;  /* 0xffffffffff987424 */ /* 0x000fe200078e00ff */
[----:B------:R-:W-:Y:S01]  /*06f0*/  ISETP.GE.U32.AND P0, PT, R16, UR4, PT ;  /* 0x0000000410007c0c */ /* 0x000fe2000bf06070 */
[----:B------:R-:W-:Y:S02]  /*0700*/  IMAD.MOV.U32 R153, RZ, RZ, -0x1 ;  /* 0xffffffffff997424 */ /* 0x000fe400078e00ff */
[----:B------:R-:W-:Y:S01]  /*0710*/  IMAD.MOV.U32 R23, RZ, RZ, -0x1 ;  /* 0xffffffffff177424 */ /* 0x000fe200078e00ff */
[----:B------:R-:W-:-:S13]  /*0720*/  ISETP.GE.U32.AND.EX P0, PT, R17, UR5, PT, P0 ;  /* 0x0000000511007c0c */ /* 0x000fda000bf06100 */
[----:B------:R-:W-:Y:S05]  /*0730*/  @P0 BRA `(.L_x_5) ;  /* 0x0000000400540947 */ /* 0x000fea0003800000 */
[----:B------:R-:W0:Y:S01]  /*0740*/  LDC.64 R14, c[0x0][0x628] ;  /* 0x00018a00ff0e7b82 */ /* 0x000e220000000a00 */
[----:B------:R-:W-:Y:S02]  /*0750*/  IMAD.MOV.U32 R6, RZ, RZ, R16 ;  /* 0x000000ffff067224 */ /* 0x000fe400078e0010 */
[----:B------:R-:W-:-:S05]  /*0760*/  IMAD.MOV.U32 R7, RZ, RZ, R17 ;  /* 0x000000ffff077224 */ /* 0x000fca00078e0011 */
[----:B------:R-:W1:Y:S08]  /*0770*/  LDC R0, c[0x0][0x630] ;  /* 0x00018c00ff007b82 */ /* 0x000e700000000800 */
[----:B------:R-:W2:Y:S01]  /*0780*/  LDC.64 R20, c[0x0][0x620] ;  /* 0x00018800ff147b82 */ /* 0x000ea20000000a00 */
[----:B0-----:R-:W-:-:S04]  /*0790*/  ISETP.NE.U32.AND P0, PT, R14, RZ, PT ;  /* 0x000000ff0e00720c */ /* 0x001fc80003f05070 */
[----:B------:R-:W-:-:S13]  /*07a0*/  ISETP.NE.AND.EX P0, PT, R15, RZ, PT, P0 ;  /* 0x000000ff0f00720c */ /* 0x000fda0003f05300 */
[----:B-12---:R-:W-:Y:S05]  /*07b0*/  @!P0 BRA `(.L_x_6) ;  /* 0x0000000000288947 */ /* 0x006fea0003800000 */
[----:B------:R-:W0:Y:S02]  /*07c0*/  LDC R11, c[0x0][0x634] ;  /* 0x00018d00ff0b7b82 */ /* 0x000e240000000800 */
[----:B0-----:R-:W-:-:S05]  /*07d0*/  IADD3 R11, P0, R16, R11, RZ ;  /* 0x0000000b100b7210 */ /* 0x001fca0007f1e0ff */
[----:B------:R-:W-:-:S04]  /*07e0*/  IMAD.X R13, RZ, RZ, R17, P0 ;  /* 0x000000ffff0d7224 */ /* 0x000fc800000e0611 */
[----:B------:R-:W-:-:S04]  /*07f0*/  IMAD.WIDE.U32 R6, R13, R14, RZ ;  /* 0x0000000e0d067225 */ /* 0x000fc800078e00ff */
[----:B------:R-:W-:-:S04]  /*0800*/  IMAD.WIDE.U32 R8, P0, R11, R15, R6 ;  /* 0x0000000f0b087225 */ /* 0x000fc80007800006 */
[----:B------:R-:W-:-:S04]  /*0810*/  IMAD.WIDE.U32 R6, R11, R14, RZ ;  /* 0x0000000e0b067225 */ /* 0x000fc800078e00ff */
[----:B------:R-:W-:Y:S01]  /*0820*/  IMAD.X R11, RZ, RZ, RZ, P0 ;  /* 0x000000ffff0b7224 */ /* 0x000fe200000e06ff */
[----:B------:R-:W-:Y:S01]  /*0830*/  IADD3 RZ, P0, R7, R8, RZ ;  /* 0x0000000807ff7210 */ /* 0x000fe20007f1e0ff */
[----:B------:R-:W-:-:S04]  /*0840*/  IMAD.MOV.U32 R10, RZ, RZ, R9 ;  /* 0x000000ffff0a7224 */ /* 0x000fc800078e0009 */
[----:B------:R-:W-:-:S08]  /*0850*/  IMAD.WIDE.U32.X R6, R13, R15, R10, P0 ;  /* 0x0000000f0d067225 */ /* 0x000fd000000e040a */
.L_x_6:
[-CC-:B------:R-:W-:Y:S01]  /*0860*/  SHF.R.U64 R23, R6, R0.reuse, R7.reuse ;  /* 0x0000000006177219 */ /* 0x180fe20000001207 */
[----:B------:R-:W0:Y:S01]  /*0870*/  LDC R10, c[0x0][0x618] ;  /* 0x00018600ff0a7b82 */ /* 0x000e220000000800 */
[----:B------:R-:W-:Y:S01]  /*0880*/  SHF.R.U32.HI R5, RZ, R0, R7 ;  /* 0x00000000ff057219 */ /* 0x000fe20000011607 */
[----:B------:R-:W-:Y:S01]  /*0890*/  ULDC UR4, c[0x0][0x150] ;  /* 0x0000540000047ab9 */ /* 0x000fe20000000800 */
[----:B------:R-:W-:Y:S02]  /*08a0*/  IADD3 R9, P0, RZ, -R23, RZ ;  /* 0x80000017ff097210 */ /* 0x000fe40007f1e0ff */
[----:B------:R-:W-:Y:S02]  /*08b0*/  I2FP.F32.U32 R0, R4 ;  /* 0x0000000400007245 */ /* 0x000fe40000201000 */
[----:B------:R-:W-:Y:S01]  /*08c0*/  IADD3.X R11, RZ, ~R5, RZ, P0, !PT ;  /* 0x80000005ff0b7210 */ /* 0x000fe200007fe4ff */
[----:B------:R-:W1:Y:S01]  /*08d0*/  LDC.64 R28, c[0x0][0x640] ;  /* 0x00019000ff1c7b82 */ /* 0x000e620000000a00 */
[----:B------:R-:W-:-:S04]  /*08e0*/  IMAD.WIDE.U32 R6, R9, R20, R16 ;  /* 0x0000001409067225 */ /* 0x000fc800078e0010 */
[----:B------:R-:W-:Y:S01]  /*08f0*/  FMUL R0, R0, UR4 ;  /* 0x0000000400007c20 */ /* 0x000fe20008400000 */
[----:B------:R-:W-:Y:S01]  /*0900*/  ULDC UR4, c[0x0][0x154] ;  /* 0x0000550000047ab9 */ /* 0x000fe20000000800 */
[----:B------:R-:W-:Y:S01]  /*0910*/  IMAD R8, R11, R20, RZ ;  /* 0x000000140b087224 */ /* 0x000fe200078e02ff */
[----:B------:R-:W2:Y:S03]  /*0920*/  LDC R5, c[0x0][0x144] ;  /* 0x00005100ff057b82 */ /* 0x000ea60000000800 */
[----:B------:R-:W3:Y:S01]  /*0930*/  F2I.U32.TRUNC.NTZ R0, R0 ;  /* 0x0000000000007305 */ /* 0x000ee2000020f000 */
[----:B------:R-:W-:-:S04]  /*0940*/  IMAD R9, R9, R21, R8 ;  /* 0x0000001509097224 */ /* 0x000fc800078e0208 */
[----:B------:R-:W-:Y:S01]  /*0950*/  IMAD.IADD R7, R7, 0x1, R9 ;  /* 0x0000000107077824 */ /* 0x000fe200078e0209 */
[----:B------:R-:W4:Y:S01]  /*0960*/  LDC R12, c[0x0][0x608] ;  /* 0x00018200ff0c7b82 */ /* 0x000f220000000800 */
[----:B------:R-:W-:-:S03]  /*0970*/  IMAD.MOV.U32 R9, RZ, RZ, -0x1 ;  /* 0xffffffffff097424 */ /* 0x000fc600078e00ff */
[-CC-:B0-----:R-:W-:Y:S02]  /*0980*/  SHF.R.U64 R20, R6, R10.reuse, R7.reuse ;  /* 0x0000000a06147219 */ /* 0x181fe40000001207 */
[----:B------:R-:W-:Y:S02]  /*0990*/  I2FP.F32.U32 R6, R3 ;  /* 0x0000000300067245 */ /* 0x000fe40000201000 */
[----:B------:R-:W-:Y:S01]  /*09a0*/  SHF.R.U32.HI R7, RZ, R10, R7 ;  /* 0x0000000aff077219 */ /* 0x000fe20000011607 */
[----:B------:R-:W0:Y:S01]  /*09b0*/  LDC R26, c[0x0][0x658] ;  /* 0x00019600ff1a7b82 */ /* 0x000e220000000800 */
[----:B-1----:R-:W-:Y:S01]  /*09c0*/  ISETP.NE.U32.AND P0, PT, R28, RZ, PT ;  /* 0x000000ff1c00720c */ /* 0x002fe20003f05070 */
[----:B---3--:R-:W-:Y:S02]  /*09d0*/  IMAD.MOV R8, RZ, RZ, -R0 ;  /* 0x000000ffff087224 */ /* 0x008fe400078e0a00 */
[----:B------:R-:W-:Y:S01]  /*09e0*/  FMUL R6, R6, UR4 ;  /* 0x0000000406067c20 */ /* 0x000fe20008400000 */
[----:B------:R-:W-:-:S03]  /*09f0*/  ISETP.NE.AND.EX P0, PT, R29, RZ, PT, P0 ;  /* 0x000000ff1d00720c */ /* 0x000fc60003f05300 */
[----:B------:R-:W1:Y:S01]  /*0a00*/  LDC R14, c[0x0][0x148] ;  /* 0x00005200ff0e7b82 */ /* 0x000e620000000800 */
[----:B--2---:R-:W-:-:S07]  /*0a10*/  IMAD R0, R5, R8, R4 ;  /* 0x0000000805007224 */ /* 0x004fce00078e0204 */
[----:B------:R-:W2:Y:S01]  /*0a20*/  LDC R24, c[0x0][0x600] ;  /* 0x00018000ff187b82 */ /* 0x000ea20000000800 */
[-CC-:B----4-:R-:W-:Y:S02]  /*0a30*/  SHF.R.U64 R30, R20, R12.reuse, R7.reuse ;  /* 0x0000000c141e7219 */ /* 0x190fe40000001207 */
[----:B------:R-:W-:Y:S01]  /*0a40*/  SHF.R.U32.HI R5, RZ, R12, R7 ;  /* 0x0000000cff057219 */ /* 0x000fe20000011607 */
[----:B------:R-:W-:Y:S01]  /*0a50*/  IMAD.MOV.U32 R7, RZ, RZ, 0x1 ;  /* 0x00000001ff077424 */ /* 0x000fe200078e00ff */
[----:B------:R3:W4:Y:S03]  /*0a60*/  F2I.U32.TRUNC.NTZ R12, R6 ;  /* 0x00000006000c7305 */ /* 0x000726000020f000 */
[----:B------:R-:W1:Y:S01]  /*0a70*/  LDC R15, c[0x0][0x648] ;  /* 0x00019200ff0f7b82 */ /* 0x000e620000000800 */
[-C--:B0-----:R-:W-:Y:S02]  /*0a80*/  SHF.L.U32 R4, R9, R26.reuse, RZ ;  /* 0x0000001a09047219 */ /* 0x081fe400000006ff */
[----:B------:R-:W-:-:S02]  /*0a90*/  SHF.R.U64 R32, R30, R26, R5 ;  /* 0x0000001a1e207219 */ /* 0x000fc40000001205 */
[----:B------:R-:W-:Y:S02]  /*0aa0*/  LOP3.LUT R11, RZ, R4, RZ, 0x33, !PT ;  /* 0x00000004ff0b7212 */ /* 0x000fe400078e33ff */
[-C--:B------:R-:W-:Y:S01]  /*0ab0*/  SHF.R.U32.HI R5, RZ, R26.reuse, R5 ;  /* 0x0000001aff057219 */ /* 0x080fe20000011605 */
[----:B------:R-:W0:Y:S01]  /*0ac0*/  LDC R21, c[0x0][0x638] ;  /* 0x00018e00ff157b82 */ /* 0x000e220000000800 */
[----:B------:R-:W-:Y:S01]  /*0ad0*/  SHF.L.U32 R10, R7, R26, RZ ;  /* 0x0000001a070a7219 */ /* 0x000fe200000006ff */
[----:B------:R-:W-:-:S06]  /*0ae0*/  IMAD.MOV.U32 R4, RZ, RZ, R32 ;  /* 0x000000ffff047224 */ /* 0x000fcc00078e0020 */
[----:B------:R-:W0:Y:S01]  /*0af0*/  LDC R152, c[0x0][0x610] ;  /* 0x00018400ff987b82 */ /* 0x000e220000000800 */
[----:B---34-:R-:W-:Y:S05]  /*0b00*/  @!P0 BRA `(.L_x_7) ;  /* 0x0000000000288947 */ /* 0x018fea0003800000 */
[----:B------:R-:W3:Y:S02]  /*0b10*/  LDC R9, c[0x0][0x64c] ;  /* 0x00019300ff097b82 */ /* 0x000ee40000000800 */
[----:B---3--:R-:W-:-:S05]  /*0b20*/  IADD3 R9, P0, R32, R9, RZ ;  /* 0x0000000920097210 */ /* 0x008fca0007f1e0ff */
        /* <DEDUP_REMOVED lines=8> */
.L_x_7:
[----:B-1----:R-:W-:Y:S01]  /*0bb0*/  SHF.R.U64 R4, R4, R15, R5 ;  /* 0x0000000f04047219 */ /* 0x002fe20000001205 */
[----:B--2---:R-:W-:Y:S01]  /*0bc0*/  VIADD R5, R24, 0xffffffff ;  /* 0xffffffff18057836 */ /* 0x004fe20000000000 */
[----:B------:R-:W-:Y:S02]  /*0bd0*/  IADD3 R12, -R12, RZ, RZ ;  /* 0x000000ff0c0c7210 */ /* 0x000fe40007ffe1ff */
[----:B------:R-:W-:Y:S01]  /*0be0*/  LOP3.LUT R11, R30, R11, RZ, 0xc0, !PT ;  /* 0x0000000b1e0b7212 */ /* 0x000fe200078ec0ff */
[----:B------:R-:W-:Y:S01]  /*0bf0*/  IMAD.MOV R6, RZ, RZ, -R4 ;  /* 0x000000ffff067224 */ /* 0x000fe200078e0a04 */
[----:B------:R-:W-:Y:S01]  /*0c00*/  LOP3.LUT R5, R20, R5, RZ, 0xc0, !PT ;  /* 0x0000000514057212 */ /* 0x000fe200078ec0ff */
[----:B------:R-:W-:Y:S02]  /*0c10*/  @P3 IMAD R0, R14, R12, R3 ;  /* 0x0000000c0e003224 */ /* 0x000fe400078e0203 */
[----:B------:R-:W-:Y:S02]  /*0c20*/  IMAD R11, R10, R4, R11 ;  /* 0x000000040a0b7224 */ /* 0x000fe400078e020b */
[----:B0-----:R-:W-:-:S02]  /*0c30*/  IMAD R3, R6, R21, R32 ;  /* 0x0000001506037224 */ /* 0x001fc400078e0220 */
[----:B------:R-:W-:Y:S02]  /*0c40*/  IMAD R152, R11, R152, R0 ;  /* 0x000000980b987224 */ /* 0x000fe400078e0200 */
[----:B------:R-:W-:Y:S02]  /*0c50*/  IMAD R3, R3, R24, R5 ;  /* 0x0000001803037224 */ /* 0x000fe400078e0205 */
[----:B------:R-:W-:-:S03]  /*0c60*/  IMAD.MOV.U32 R0, RZ, RZ, 0x1 ;  /* 0x00000001ff007424 */ /* 0x000fc600078e00ff */
[----:B------:R-:W-:Y:S02]  /*0c70*/  SEL R153, R3, R152, !P3 ;  /* 0x0000009803997207 */ /* 0x000fe40005800000 */
[----:B------:R-:W-:-:S07]  /*0c80*/  SEL R152, R152, R3, !P3 ;  /* 0x0000000398987207 */ /* 0x000fce0005800000 */
.L_x_5:
[----:B------:R-:W-:-:S08]  /*0c90*/  NOP ;  /* 0x0000000000007918 */ /* 0x000fd00000000000 */
[----:B------:R-:W0:Y:S02]  /*0ca0*/  USETMAXREG.TRY_ALLOC.CTAPOOL UP0, 0xe8 ;  /* 0x000000e8000079c8 */ /* 0x000e240008000600 */
[----:B0-----:R-:W-:-:S13]  /*0cb0*/  PLOP3.LUT P0, PT, PT, PT, UP0, 0x80, 0x0 ;  /* 0x000000000000781c */ /* 0x001fda0003f0f008 */
[----:B------:R-:W-:Y:S05]  /*0cc0*/  @!P0 BRA `(.L_x_5) ;  /* 0xfffffffc00f08947 */ /* 0x000fea000383ffff */
[----:B------:R-:W-:Y:S01]  /*0cd0*/  ULDC.64 UR4, c[0x0][0x598] ;  /* 0x0001660000047ab9 */ /* 0x000fe20000000a00 */
[----:B------:R-:W-:Y:S01]  /*0ce0*/  ULDC.64 UR36, c[0x0][0x208] ;  /* 0x0000820000247ab9 */ /* 0x000fe20000000a00 */
[----:B------:R-:W-:-:S04]  /*0cf0*/  ISETP.NE.U32.AND P0, PT, RZ, UR4, PT ;  /* 0x00000004ff007c0c */ /* 0x000fc8000bf05070 */
[----:B------:R-:W-:-:S13]  /*0d00*/  ISETP.NE.AND.EX P0, PT, RZ, UR5, PT, P0 ;  /* 0x00000005ff007c0c */ /* 0x000fda000bf05300 */
[----:B------:R-:W-:Y:S05]  /*0d10*/  @!P0 BRA `(.L_x_8) ;  /* 0x00000000001c8947 */ /* 0x000fea0003800000 */
[----:B------:R-:W0:Y:S02]  /*0d20*/  LDC.64 R4, c[0x0][0x598] ;  /* 0x00016600ff047b82 */ /* 0x000e240000000a00 */
[----:B0-----:R-:W2:Y:S02]  /*0d30*/  LDG.E.64 R4, desc[UR36][R4.64] ;  /* 0x0000002404047981 */ /* 0x001ea4000c1e1b00 */
[----:B--2---:R-:W-:-:S04]  /*0d40*/  ISETP.NE.U32.AND P0, PT, R4, RZ, PT ;  /* 0x000000ff0400720c */ /* 0x004fc80003f05070 */
[----:B------:R-:W-:-:S13]  /*0d50*/  ISETP.NE.AND.EX P0, PT, R5, RZ, PT, P0 ;  /* 0x000000ff0500720c */ /* 0x000fda0003f05300 */
[----:B------:R-:W-:Y:S05]  /*0d60*/  @!P0 BRA `(.L_x_8) ;  /* 0x0000000000088947 */ /* 0x000fea0003800000 */
[----:B------:R0:W5:Y:S01]  /*0d70*/  LD.E R154, desc[UR36][R4.64] ;  /* 0x00000024049a7980 */ /* 0x000162000c101900 */
[----:B------:R-:W-:Y:S05]  /*0d80*/  BRA `(.L_x_9) ;  /* 0x0000000000247947 */ /* 0x000fea0003800000 */
.L_x_8:
[----:B------:R-:W-:Y:S02]  /*0d90*/  ULDC.64 UR4, c[0x0][0x588] ;  /* 0x0001620000047ab9 */ /* 0x000fe40000000a00 */
[----:B------:R-:W-:-:S04]  /*0da0*/  ISETP.NE.U32.AND P0, PT, RZ, UR4, PT ;  /* 0x00000004ff007c0c */ /* 0x000fc8000bf05070 */
[----:B------:R-:W-:-:S13]  /*0db0*/  ISETP.NE.AND.EX P0, PT, RZ, UR5, PT, P0 ;  /* 0x00000005ff007c0c */ /* 0x000fda000bf05300 */
[----:B------:R-:W-:Y:S05]  /*0dc0*/  @!P0 BRA `(.L_x_10) ;  /* 0x00000000000c8947 */ /* 0x000fea0003800000 */
[----:B------:R-:W0:Y:S02]  /*0dd0*/  LDC.64 R154, c[0x0][0x588] ;  /* 0x00016200ff9a7b82 */ /* 0x000e240000000a00 */
[----:B0-----:R1:W5:Y:S01]  /*0de0*/  LDG.E R154, desc[UR36][R154.64] ;  /* 0x000000249a9a7981 */ /* 0x001362000c1e1900 */
[----:B------:R-:W-:Y:S05]  /*0df0*/  BRA `(.L_x_9) ;  /* 0x0000000000087947 */ /* 0x000fea0003800000 */
.L_x_10:
[----:B------:R-:W-:Y:S02]  /*0e00*/  ULDC UR4, c[0x0][0x580] ;  /* 0x0001600000047ab9 */ /* 0x000fe40000000800 */
[----:B------:R-:W-:-:S07]  /*0e10*/  IMAD.U32 R154, RZ, RZ, UR4 ;  /* 0x00000004ff9a7e24 */ /* 0x000fce000f8e00ff */
.L_x_9:
[----:B------:R-:W-:Y:S02]  /*0e20*/  ULDC.64 UR4, c[0x0][0x5a0] ;  /* 0x0001680000047ab9 */ /* 0x000fe40000000a00 */
[----:B------:R-:W-:-:S04]  /*0e30*/  ISETP.NE.U32.AND P0, PT, RZ, UR4, PT ;  /* 0x00000004ff007c0c */ /* 0x000fc8000bf05070 */
[----:B------:R-:W-:-:S13]  /*0e40*/  ISETP.NE.AND.EX P0, PT, RZ, UR5, PT, P0 ;  /* 0x00000005ff007c0c */ /* 0x000fda000bf05300 */
[----:B------:R-:W-:Y:S05]  /*0e50*/  @!P0 BRA `(.L_x_11) ;  /* 0x00000000001c8947 */ /* 0x000fea0003800000 */
[----:B0-----:R-:W0:Y:S02]  /*0e60*/  LDC.64 R4, c[0x0][0x5a0] ;  /* 0x00016800ff047b82 */ /* 0x001e240000000a00 */
[----:B0-----:R-:W2:Y:S02]  /*0e70*/  LDG.E.64 R4, desc[UR36][R4.64] ;  /* 0x0000002404047981 */ /* 0x001ea4000c1e1b00 */
[----:B--2---:R-:W-:-:S04]  /*0e80*/  ISETP.NE.U32.AND P0, PT, R4, RZ, PT ;  /* 0x000000ff0400720c */ /* 0x004fc80003f05070 */
[----:B------:R-:W-:-:S13]  /*0e90*/  ISETP.NE.AND.EX P0, PT, R5, RZ, PT, P0 ;  /* 0x000000ff0500720c */ /* 0x000fda0003f05300 */
[----:B------:R-:W-:Y:S05]  /*0ea0*/  @!P0 BRA `(.L_x_11) ;  /* 0x0000000000088947 */ /* 0x000fea0003800000 */
[----:B-1----:R0:W5:Y:S01]  /*0eb0*/  LD.E R155, desc[UR36][R4.64] ;  /* 0x00000024049b7980 */ /* 0x002162000c101900 */
[----:B------:R-:W-:Y:S05]  /*0ec0*/  BRA `(.L_x_12) ;  /* 0x0000000000247947 */ /* 0x000fea0003800000 */
.L_x_11:
[----:B------:R-:W-:Y:S02]  /*0ed0*/  ULDC.64 UR4, c[0x0][0x590] ;  /* 0x0001640000047ab9 */ /* 0x000fe40000000a00 */
[----:B------:R-:W-:-:S04]  /*0ee0*/  ISETP.NE.U32.AND P0, PT, RZ, UR4, PT ;  /* 0x00000004ff007c0c */ /* 0x000fc8000bf05070 */
[----:B------:R-:W-:-:S13]  /*0ef0*/  ISETP.NE.AND.EX P0, PT, RZ, UR5, PT, P0 ;  /* 0x00000005ff007c0c */ /* 0x000fda000bf05300 */
[----:B------:R-:W-:Y:S05]  /*0f00*/  @!P0 BRA `(.L_x_13) ;  /* 0x00000000000c8947 */ /* 0x000fea0003800000 */
[----:B0-----:R-:W1:Y:S02]  /*0f10*/  LDC.64 R4, c[0x0][0x590] ;  /* 0x00016400ff047b82 */ /* 0x001e640000000a00 */
[----:B-1----:R1:W5:Y:S01]  /*0f20*/  LDG.E R155, desc[UR36][R4.64] ;  /* 0x00000024049b7981 */ /* 0x002362000c1e1900 */
[----:B------:R-:W-:Y:S05]  /*0f30*/  BRA `(.L_x_12) ;  /* 0x0000000000087947 */ /* 0x000fea0003800000 */
.L_x_13:
[----:B------:R-:W-:Y:S02]  /*0f40*/  ULDC UR4, c[0x0][0x584] ;  /* 0x0001610000047ab9 */ /* 0x000fe40000000800 */
[----:B-1----:R-:W-:-:S07]  /*0f50*/  IMAD.U32 R155, RZ, RZ, UR4 ;  /* 0x00000004ff9b7e24 */ /* 0x002fce000f8e00ff */
.L_x_12:
[----:B------:R-:W-:-:S13]  /*0f60*/  LOP3.LUT P0, RZ, R0, 0xff, RZ, 0xc0, !PT ;  /* 0x000000ff00ff7812 */ /* 0x000fda000780c0ff */
[----:B------:R-:W-:Y:S05]  /*0f70*/  @!P0 EXIT ;  /* 0x000000000000894d */ /* 0x000fea0003800000 */
[----:B------:R-:W-:Y:S01]  /*0f80*/  ULDC UR4, c[0x0][0x28c] ;  /* 0x0000a30000047ab9 */ /* 0x000fe20000000800 */
[----:B------:R-:W-:Y:S01]  /*0f90*/  LOP3.LUT R164, R19, 0x1, RZ, 0xfc, !PT ;  /* 0x0000000113a47812 */ /* 0x000fe200078efcff */
[----:B------:R-:W-:Y:S01]  /*0fa0*/  UIADD3 UR4, UR4, 0x1f, URZ ;  /* 0x0000001f04047890 */ /* 0x000fe2000fffe03f */
[----:B------:R-:W-:Y:S01]  /*0fb0*/  UMOV UR38, URZ ;  /* 0x0000003f00267c82 */ /* 0x000fe20008000000 */
[----:B------:R-:W-:Y:S02]  /*0fc0*/  UMOV UR39, URZ ;  /* 0x0000003f00277c82 */ /* 0x000fe40008000000 */
[----:B------:R-:W-:-:S04]  /*0fd0*/  USHF.R.S32.HI UR5, URZ, 0x1f, UR4 ;  /* 0x0000001f3f057899 */ /* 0x000fc80008011404 */
[----:B------:R-:W-:-:S04]  /*0fe0*/  ULEA.HI UR5, UR5, UR4, URZ, 0x5 ;  /* 0x0000000405057291 */ /* 0x000fc8000f8f283f */
[----:B------:R-:W-:-:S12]  /*0ff0*/  USHF.R.S32.HI UR40, URZ, 0x5, UR5 ;  /* 0x000000053f287899 */ /* 0x000fd80008011405 */
.L_x_285:
[----:B------:R-:W-:Y:S01]  /*1000*/  LOP3.LUT R0, R18, 0x80, RZ, 0xc0, !PT ;  /* 0x0000008012007812 */ /* 0x000fe200078ec0ff */
[----:B--2---:R-:W2:Y:S01]  /*1010*/  S2UR UR7, SR_CgaCtaId ;  /* 0x00000000000779c3 */ /* 0x004ea20000008800 */
[----:B------:R-:W-:Y:S02]  /*1020*/  UMOV UR6, 0x400 ;  /* 0x0000040000067882 */ /* 0x000fe40000000000 */
[----:B------:R-:W-:-:S06]  /*1030*/  SHF.R.U32.HI R0, RZ, 0x7, R0 ;  /* 0x00000007ff007819 */ /* 0x000fcc0000011600 */
[----:B---3--:R-:W3:Y:S01]  /*1040*/  SHFL.IDX PT, R0, R0, RZ, 0x1f ;  /* 0x00001fff00007589 */ /* 0x008ee200000e0000 */
[----:B--2---:R-:W-:Y:S01]  /*1050*/  ULEA UR42, UR7, UR6, 0x18 ;  /* 0x00000006072a7291 */ /* 0x004fe2000f8ec03f */
[----:B---3--:R-:W-:-:S13]  /*1060*/  R2UR UR4, R0 ;  /* 0x00000000000472ca */ /* 0x008fda00000e0000 */
[----:B------:R-:W-:-:S04]  /*1070*/  ULEA.HI UR5, UR4, UR4, URZ, 0x1 ;  /* 0x0000000404057291 */ /* 0x000fc8000f8f083f */
[----:B------:R-:W-:-:S04]  /*1080*/  ULOP3.LUT UR5, UR5, 0xffffe, URZ, 0xc0, !UPT ;  /* 0x000ffffe05057892 */ /* 0x000fc8000f8ec03f */
[----:B------:R-:W-:-:S03]  /*1090*/  UIADD3 UR5, UR4, -UR5, URZ ;  /* 0x8000000504057290 */ /* 0x000fc6000fffe03f */
[----:B------:R-:W-:Y:S01]  /*10a0*/  ULDC UR4, c[0x0][0x28c] ;  /* 0x0000a30000047ab9 */ /* 0x000fe20000000800 */
[----:B------:R-:W-:Y:S01]  /*10b0*/  ULEA UR5, UR5, UR42, 0xc ;  /* 0x0000002a05057291 */ /* 0x000fe2000f8e603f */
[----:B------:R-:W-:-:S03]  /*10c0*/  ISETP.LT.AND P0, PT, RZ, UR4, PT ;  /* 0x00000004ff007c0c */ /* 0x000fc6000bf01270 */
[----:B------:R-:W-:-:S04]  /*10d0*/  UIADD3 UR5, UR5, 0x180, URZ ;  /* 0x0000018005057890 */ /* 0x000fc8000fffe03f */
[----:B------:R-:W-:-:S04]  /*10e0*/  USHF.R.U32.HI UR5, URZ, 0x4, UR5 ;  /* 0x000000043f057899 */ /* 0x000fc80008011605 */
[----:B------:R-:W-:Y:S02]  /*10f0*/  ULOP3.LUT UR41, UR5, 0x3fff, URZ, 0xc0, !UPT ;  /* 0x00003fff05297892 */ /* 0x000fe4000f8ec03f */
[----:B-1--45:R-:W-:Y:S10]  /*1100*/  @P0 BRA `(.L_x_14) ;  /* 0x0000000000400947 */ /* 0x032ff40003800000 */
[----:B------:R-:W-:Y:S01]  /*1110*/  MOV R0, 0x0 ;  /* 0x0000000000007802 */ /* 0x000fe20000000f00 */
[----:B------:R-:W-:Y:S01]  /*1120*/  ULDC.64 UR4, c[0x4][0x68] ;  /* 0x01001a0000047ab9 */ /* 0x000fe20000000a00 */
[----:B------:R-:W-:Y:S01]  /*1130*/  ULDC.64 UR6, c[0x4][0x8] ;  /* 0x0100020000067ab9 */ /* 0x000fe20000000a00 */
[----:B01----:R-:W-:Y:S01]  /*1140*/  IMAD.U32 R4, RZ, RZ, UR4 ;  /* 0x00000004ff047e24 */ /* 0x003fe2000f8e00ff */
[----:B------:R0:W1:Y:S01]  /*1150*/  LDC.64 R14, c[0x4][R0] ;  /* 0x01000000000e7b82 */ /* 0x0000620000000a00 */
[----:B------:R-:W-:Y:S01]  /*1160*/  IMAD.U32 R5, RZ, RZ, UR5 ;  /* 0x00000005ff057e24 */ /* 0x000fe2000f8e00ff */
[----:B------:R-:W-:Y:S01]  /*1170*/  ULDC.64 UR4, c[0x4][0x70] ;  /* 0x01001c0000047ab9 */ /* 0x000fe20000000a00 */
[----:B------:R-:W-:Y:S01]  /*1180*/  IMAD.U32 R10, RZ, RZ, UR6 ;  /* 0x00000006ff0a7e24 */ /* 0x000fe2000f8e00ff */
[----:B------:R-:W-:Y:S01]  /*1190*/  MOV R7, UR5 ;  /* 0x0000000500077c02 */ /* 0x000fe20008000f00 */
[----:B------:R-:W-:Y:S02]  /*11a0*/  IMAD.U32 R6, RZ, RZ, UR4 ;  /* 0x00000004ff067e24 */ /* 0x000fe4000f8e00ff */
[----:B------:R-:W-:-:S02]  /*11b0*/  IMAD.U32 R11, RZ, RZ, UR7 ;  /* 0x00000007ff0b7e24 */ /* 0x000fc4000f8e00ff */
[----:B------:R-:W-:Y:S02]  /*11c0*/  IMAD.MOV.U32 R8, RZ, RZ, 0x1e1 ;  /* 0x000001e1ff087424 */ /* 0x000fe400078e00ff */
[----:B------:R-:W-:Y:S02]  /*11d0*/  IMAD.MOV.U32 R12, RZ, RZ, 0x1 ;  /* 0x00000001ff0c7424 */ /* 0x000fe400078e00ff */
[----:B0-----:R-:W-:-:S07]  /*11e0*/  IMAD.MOV.U32 R13, RZ, RZ, RZ ;  /* 0x000000ffff0d7224 */ /* 0x001fce00078e00ff */
[----:B------:R-:W-:-:S07]  /*11f0*/  LEPC R20, `(.L_x_14) ;  /* 0x000000001014794e */ /* 0x000fce0000000000 */
[----:B-1---5:R-:W-:Y:S05]  /*1200*/  CALL.ABS.NOINC R14 ;  /* 0x000000000e007343 */ /* 0x022fea0003c00000 */
.L_x_14:
[----:B------:R-:W-:-:S13]  /*1210*/  ISETP.NE.AND P0, PT, R164, 0x3, PT ;  /* 0x00000003a400780c */ /* 0x000fda0003f05270 */
[----:B------:R-:W-:Y:S05]  /*1220*/  @!P0 BRA `(.L_x_15) ;  /* 0x0000000000048947 */ /* 0x000fea0003800000 */
[----:B------:R-:W-:Y:S01]  /*1230*/  BPT.TRAP 0x1 ;  /* 0x000000040000795c */ /* 0x000fe20000300000 */
.L_x_15:
[----:B------:R-:W-:Y:S02]  /*1240*/  IMAD.U32 R3, RZ, RZ, UR39 ;  /* 0x00000027ff037e24 */ /* 0x000fe4000f8e00ff */
[----:B------:R-:W-:-:S03]  /*1250*/  IMAD.U32 R0, RZ, RZ, UR38 ;  /* 0x00000026ff007e24 */ /* 0x000fc6000f8e00ff */
[----:B------:R-:W-:Y:S02]  /*1260*/  LEA R3, R3, UR42, 0x3 ;  /* 0x0000002a03037c11 */ /* 0x000fe4000f8e18ff */
[----:B------:R-:W-:-:S04]  /*1270*/  SHF.L.U32 R0, R0, 0x1f, RZ ;  /* 0x0000001f00007819 */ /* 0x000fc800000006ff */
[----:B------:R2:W3:Y:S01]  /*1280*/  SYNCS.PHASECHK.TRANS64.TRYWAIT P1, [R3+URZ], R0 ;  /* 0x00000000030075a7 */ /* 0x0004e2000802017f */
[----:B------:R-:W-:Y:S05]  /*1290*/  @!P0 BRA `(.L_x_16) ;  /* 0x0000000000048947 */ /* 0x000fea0003800000 */
[----:B------:R-:W-:Y:S01]  /*12a0*/  BPT.TRAP 0x1 ;  /* 0x000000040000795c */ /* 0x000fe20000300000 */
.L_x_16:
[----:B---3--:R-:W-:Y:S05]  /*12b0*/  @P1 BRA `(.L_x_17) ;  /* 0x0000000000081947 */ /* 0x008fea0003800000 */
[----:B------:R-:W3:Y:S02]  /*12c0*/  SYNCS.PHASECHK.TRANS64.TRYWAIT P1, [R3+URZ], R0 ;  /* 0x00000000030075a7 */ /* 0x000ee4000802017f */
[----:B---3--:R-:W-:Y:S05]  /*12d0*/  @!P1 BRA `(.L_x_18) ;  /* 0x000000ac00f49947 */ /* 0x008fea0003800000 */
.L_x_17:
[----:B------:R-:W-:-:S04]  /*12e0*/  UISETP.LT.AND UP0, UPT, UR40, 0x1, UPT ;  /* 0x000000012800788c */ /* 0x000fc8000bf01270 */
[----:B------:R-:W-:-:S04]  /*12f0*/  USEL UR4, UR40, 0x1, UP0 ;  /* 0x0000000128047887 */ /* 0x000fc80008000000 */
[----:B------:R-:W-:-:S06]  /*1300*/  UIADD3 UR4, UR40, -UR4, URZ ;  /* 0x8000000428047290 */ /* 0x000fcc000fffe03f */
[----:B--23--:R-:W-:Y:S01]  /*1310*/  MOV R0, UR4 ;  /* 0x0000000400007c02 */ /* 0x00cfe20008000f00 */
[----:B------:R-:W-:Y:S05]  /*1320*/  WARPSYNC.ALL ;  /* 0x0000000000007948 */ /* 0x000fea0003800000 */
[----:B------:R-:W-:Y:S01]  /*1330*/  ISETP.GE.AND P1, PT, R0, 0x1, PT ;  /* 0x000000010000780c */ /* 0x000fe20003f26270 */
[----:B------:R-:W-:Y:S01]  /*1340*/  UIADD3 UR4, UR42, 0x24180, URZ ;  /* 0x000241802a047890 */ /* 0x000fe2000fffe03f */
[----:B------:R-:W-:Y:S01]  /*1350*/  WARPGROUP.ARRIVE ;  /* 0x00000000000079c5 */ /* 0x000fe20000000000 */
[----:B------:R-:W-:Y:S01]  /*1360*/  UMOV UR9, 0x80000020 ;  /* 0x8000002000097882 */ /* 0x000fe20000000000 */
[----:B------:R-:W-:Y:S01]  /*1370*/  UMOV UR11, 0x80000020 ;  /* 0x80000020000b7882 */ /* 0x000fe20000000000 */
[----:B------:R-:W-:-:S04]  /*1380*/  USHF.R.U32.HI UR4, URZ, 0x4, UR4 ;  /* 0x000000043f047899 */ /* 0x000fc80008011604 */
[----:B------:R-:W-:Y:S02]  /*1390*/  ULOP3.LUT UR5, UR4, 0x3fff, URZ, 0xc0, !UPT ;  /* 0x00003fff04057892 */ /* 0x000fe4000f8ec03f */
[----:B------:R-:W-:Y:S02]  /*13a0*/  ULOP3.LUT UR4, UR41, 0x10000, URZ, 0xfc, !UPT ;  /* 0x0001000029047892 */ /* 0x000fe4000f8efc3f */
[----:B------:R-:W-:Y:S02]  /*13b0*/  ULOP3.LUT UR5, UR5, 0x10000, URZ, 0xfc, !UPT ;  /* 0x0001000005057892 */ /* 0x000fe4000f8efc3f */
[----:B------:R-:W-:Y:S02]  /*13c0*/  ULEA UR6, UR39, UR4, 0xa ;  /* 0x0000000427067291 */ /* 0x000fe4000f8e503f */
[----:B------:R-:W-:-:S05]  /*13d0*/  ULEA UR7, UR39, UR5, 0x9 ;  /* 0x0000000527077291 */ /* 0x000fca000f8e483f */
[----:B------:R-:W-:Y:S02]  /*13e0*/  UMOV UR8, UR6 ;  /* 0x0000000600087c82 */ /* 0x000fe40008000000 */
[----:B------:R-:W-:Y:S02]  /*13f0*/  UMOV UR10, UR7 ;  /* 0x00000007000a7c82 */ /* 0x000fe40008000000 */
[----:B------:R-:W-:Y:S01]  /*1400*/  HGMMA.64x128x16.F32 R88, gdesc[UR8], RZ, !UPT, gsb0 ;  /* 0x01e00000085879f0 */ /* 0x000fe2000c0008ff */
[----:B------:R-:W-:Y:S01]  /*1410*/  UIADD3 UR8, UR6, 0x200, URZ ;  /* 0x0000020006087890 */ /* 0x000fe2000fffe03f */
[----:B------:R-:W-:Y:S01]  /*1420*/  UMOV UR9, 0x80000020 ;  /* 0x8000002000097882 */ /* 0x000fe20000000000 */
[----:B------:R-:W-:Y:S02]  /*1430*/  WARPGROUP.DEPBAR.LE gsb0, 0x0 ;  /* 0x00008000000079c5 */ /* 0x000fe40000010000 */
[----:B------:R-:W-:-:S07]  /*1440*/  WARPGROUP.ARRIVE ;  /* 0x00000000000079c5 */ /* 0x000fce0000000000 */
[----:B------:R-:W-:Y:S01]  /*1450*/  HGMMA.64x128x16.F32 R24, gdesc[UR8], RZ, !UPT, gsb0 ;  /* 0x01e00000081879f0 */ /* 0x000fe2000c0008ff */
[----:B------:R-:W-:Y:S02]  /*1460*/  UIADD3 UR8, UR6, 0x2, URZ ;  /* 0x0000000206087890 */ /* 0x000fe4000fffe03f */
[----:B------:R-:W-:Y:S01]  /*1470*/  UIADD3 UR10, UR7, 0x2, URZ ;  /* 0x00000002070a7890 */ /* 0x000fe2000fffe03f */
[----:B------:R-:W-:Y:S01]  /*1480*/  UMOV UR9, 0x80000020 ;  /* 0x8000002000097882 */ /* 0x000fe20000000000 */
[----:B------:R-:W-:Y:S01]  /*1490*/  UMOV UR11, 0x80000020 ;  /* 0x80000020000b7882 */ /* 0x000fe20000000000 */
[----:B------:R-:W-:Y:S02]  /*14a0*/  WARPGROUP.DEPBAR.LE gsb0, 0x0 ;  /* 0x00008000000079c5 */ /* 0x000fe40000010000 */
[----:B------:R-:W-:-:S06]  /*14b0*/  WARPGROUP.ARRIVE ;  /* 0x00000000000079c5 */ /* 0x000fcc0000000000 */
[----:B------:R-:W-:Y:S01]  /*14c0*/  HGMMA.64x128x16.F32 R88, gdesc[UR8], R88, gsb0 ;  /* 0x01e00000085879f0 */ /* 0x000fe20008000858 */
[----:B------:R-:W-:Y:S01]  /*14d0*/  UIADD3 UR8, UR6, 0x202, URZ ;  /* 0x0000020206087890 */ /* 0x000fe2000fffe03f */
[----:B------:R-:W-:Y:S01]  /*14e0*/  UMOV UR9, 0x80000020 ;  /* 0x8000002000097882 */ /* 0x000fe20000000000 */
[----:B------:R-:W-:Y:S02]  /*14f0*/  WARPGROUP.DEPBAR.LE gsb0, 0x0 ;  /* 0x00008000000079c5 */ /* 0x000fe40000010000 */
[----:B------:R-:W-:-:S07]  /*1500*/  WARPGROUP.ARRIVE ;  /* 0x00000000000079c5 */ /* 0x000fce0000000000 */
[----:B------:R-:W-:Y:S03]  /*1510*/  HGMMA.64x128x16.F32 R24, gdesc[UR8], R24, gsb0 ;  /* 0x01e00000081879f0 */ /* 0x000fe60008000818 */
[----:B------:R-:W-:Y:S02]  /*1520*/  WARPGROUP.DEPBAR.LE gsb0, 0x0 ;  /* 0x00008000000079c5 */ /* 0x000fe40000010000 */
[----:B------:R-:W-:Y:S05]  /*1530*/  @!P1 BRA `(.L_x_19) ;  /* 0x0000000400089947 */ /* 0x000fea0003800000 */
[----:B------:R-:W-:-:S04]  /*1540*/  UIADD3 UR6, UR39, 0x1, URZ ;  /* 0x0000000127067890 */ /* 0x000fc8000fffe03f */
[----:B------:R-:W-:-:S04]  /*1550*/  UISETP.NE.AND UP0, UPT, UR6, 0x9, UPT ;  /* 0x000000090600788c */ /* 0x000fc8000bf05270 */
[----:B------:R-:W-:Y:S02]  /*1560*/  USEL UR7, URZ, 0x1, UP0 ;  /* 0x000000013f077887 */ /* 0x000fe40008000000 */
[----:B------:R-:W-:Y:S02]  /*1570*/  USEL UR6, UR6, URZ, UP0 ;  /* 0x0000003f06067287 */ /* 0x000fe40008000000 */
[----:B------:R-:W-:-:S06]  /*1580*/  ULOP3.LUT UR7, UR38, UR7, URZ, 0x3c, !UPT ;  /* 0x0000000726077292 */ /* 0x000fcc000f8e3c3f */
[----:B01----:R-:W-:Y:S01]  /*1590*/  IMAD.U32 R5, RZ, RZ, UR7 ;  /* 0x00000007ff057e24 */ /* 0x003fe2000f8e00ff */
[----:B------:R-:W-:-:S06]  /*15a0*/  UMOV UR7, UR39 ;  /* 0x0000002700077c82 */ /* 0x000fcc0008000000 */
.L_x_26:
[----:B01----:R-:W-:Y:S05]  /*15b0*/  @!P0 BRA `(.L_x_20) ;  /* 0x0000000000048947 */ /* 0x003fea0003800000 */
[----:B------:R-:W-:Y:S01]  /*15c0*/  BPT.TRAP 0x1 ;  /* 0x000000040000795c */ /* 0x000fe20000300000 */
.L_x_20:
[----:B------:R-:W0:Y:S01]  /*15d0*/  S2UR UR9, SR_CgaCtaId ;  /* 0x00000000000979c3 */ /* 0x000e220000008800 */
[----:B------:R-:W-:Y:S01]  /*15e0*/  UMOV UR8, 0x400 ;  /* 0x0000040000087882 */ /* 0x000fe20000000000 */
[----:B------:R-:W-:Y:S01]  /*15f0*/  SHF.L.U32 R3, R5, 0x1f, RZ ;  /* 0x0000001f05037819 */ /* 0x000fe200000006ff */
[----:B0-----:R-:W-:-:S04]  /*1600*/  ULEA UR14, UR9, UR8, 0x18 ;  /* 0x00000008090e7291 */ /* 0x001fc8000f8ec03f */
[----:B------:R-:W-:-:S09]  /*1610*/  ULEA UR8, UR6, UR14, 0x3 ;  /* 0x0000000e06087291 */ /* 0x000fd2000f8e183f */
[----:B------:R0:W1:Y:S01]  /*1620*/  SYNCS.PHASECHK.TRANS64.TRYWAIT P1, [UR8], R3 ;  /* 0x00000003ff0075a7 */ /* 0x0000620008020148 */
[----:B------:R-:W-:Y:S05]  /*1630*/  @!P0 BRA `(.L_x_21) ;  /* 0x0000000000048947 */ /* 0x000fea0003800000 */
[----:B------:R-:W-:Y:S01]  /*1640*/  BPT.TRAP 0x1 ;  /* 0x000000040000795c */ /* 0x000fe20000300000 */
.L_x_21:
[----:B-1----:R-:W-:Y:S05]  /*1650*/  @P1 BRA `(.L_x_22) ;  /* 0x0000000000081947 */ /* 0x002fea0003800000 */
[----:B------:R-:W1:Y:S02]  /*1660*/  SYNCS.PHASECHK.TRANS64.TRYWAIT P1, [UR8], R3 ;  /* 0x00000003ff0075a7 */ /* 0x000e640008020148 */
[----:B-1----:R-:W-:Y:S05]  /*1670*/  @!P1 BRA `(.L_x_23) ;  /* 0x000000ac00209947 */ /* 0x002fea0003800000 */
.L_x_22:
[----:B------:R-:W-:Y:S01]  /*1680*/  ULEA UR12, UR6, UR4, 0xa ;  /* 0x00000004060c7291 */ /* 0x000fe2000f8e503f */
[----:B------:R-:W-:Y:S01]  /*1690*/  WARPGROUP.ARRIVE ;  /* 0x00000000000079c5 */ /* 0x000fe20000000000 */
[----:B------:R-:W-:Y:S01]  /*16a0*/  ULEA UR13, UR6, UR5, 0x9 ;  /* 0x00000005060d7291 */ /* 0x000fe2000f8e483f */
[----:B------:R-:W-:Y:S01]  /*16b0*/  UMOV UR9, 0x80000020 ;  /* 0x8000002000097882 */ /* 0x000fe20000000000 */
[----:B------:R-:W-:-:S03]  /*16c0*/  UMOV UR11, 0x80000020 ;  /* 0x80000020000b7882 */ /* 0x000fc60000000000 */
[----:B------:R-:W-:Y:S02]  /*16d0*/  UMOV UR8, UR12 ;  /* 0x0000000c00087c82 */ /* 0x000fe40008000000 */
[----:B------:R-:W-:Y:S02]  /*16e0*/  UMOV UR10, UR13 ;  /* 0x0000000d000a7c82 */ /* 0x000fe40008000000 */
[----:B------:R-:W-:Y:S01]  /*16f0*/  HGMMA.64x128x16.F32 R88, gdesc[UR8], R88, gsb0 ;  /* 0x01e00000085879f0 */ /* 0x000fe20008000858 */
[----:B------:R-:W-:Y:S01]  /*1700*/  UIADD3 UR8, UR12, 0x200, URZ ;  /* 0x000002000c087890 */ /* 0x000fe2000fffe03f */
[----:B------:R-:W-:Y:S01]  /*1710*/  UMOV UR9, 0x80000020 ;  /* 0x8000002000097882 */ /* 0x000fe20000000000 */
[----:B------:R-:W-:Y:S02]  /*1720*/  WARPGROUP.DEPBAR.LE gsb0, 0x0 ;  /* 0x00008000000079c5 */ /* 0x000fe40000010000 */
[----:B------:R-:W-:-:S07]  /*1730*/  WARPGROUP.ARRIVE ;  /* 0x00000000000079c5 */ /* 0x000fce0000000000 */
[----:B------:R-:W-:Y:S01]  /*1740*/  HGMMA.64x128x16.F32 R24, gdesc[UR8], R24, gsb0 ;  /* 0x01e00000081879f0 */ /* 0x000fe20008000818 */
        /* <DEDUP_REMOVED lines=14> */
[----:B------:R-:W-:Y:S01]  /*1830*/  BPT.TRAP 0x1 ;  /* 0x000000040000795c */ /* 0x000fe20000300000 */
.L_x_24:
[----:B------:R-:W-:Y:S01]  /*1840*/  ULEA UR8, UR7, UR14, 0x3 ;  /* 0x0000000e07087291 */ /* 0x000fe2000f8e183f */
[----:B------:R-:W-:-:S03]  /*1850*/  ISETP.GT.U32.AND P1, PT, R19, 0x1, PT ;  /* 0x000000011300780c */ /* 0x000fc60003f24070 */
[----:B------:R-:W-:-:S04]  /*1860*/  UIADD3 UR8, UR8, 0x48, URZ ;  /* 0x0000004808087890 */ /* 0x000fc8000fffe03f */
[----:B------:R-:W-:-:S09]  /*1870*/  UPRMT UR8, URZ, 0x654, UR8 ;  /* 0x000006543f087896 */ /* 0x000fd20008000008 */
[----:B------:R-:W-:Y:S01]  /*1880*/  SYNCS.ARRIVE.TRANS64.RED.A1T0 RZ, [UR8], RZ ;  /* 0x000000ffffff79a7 */ /* 0x000fe20008100408 */
[----:B------:R-:W-:Y:S05]  /*1890*/  @P1 BRA `(.L_x_25) ;  /* 0x0000000000041947 */ /* 0x000fea0003800000 */
[----:B------:R-:W-:Y:S01]  /*18a0*/  BPT.TRAP 0x1 ;  /* 0x000000040000795c */ /* 0x000fe20000300000 */
.L_x_25:
[----:B------:R-:W-:Y:S01]  /*18b0*/  UIADD3 UR6, UR6, 0x1, URZ ;  /* 0x0000000106067890 */ /* 0x000fe2000fffe03f */
[C---:B------:R-:W-:Y:S01]  /*18c0*/  ISETP.GT.AND P1, PT, R0.reuse, 0x1, PT ;  /* 0x000000010000780c */ /* 0x040fe20003f24270 */
[----:B------:R-:W-:Y:S01]  /*18d0*/  UIADD3 UR7, UR7, 0x1, URZ ;  /* 0x0000000107077890 */ /* 0x000fe2000fffe03f */
[----:B------:R-:W-:Y:S01]  /*18e0*/  VIADD R0, R0, 0xffffffff ;  /* 0xffffffff00007836 */ /* 0x000fe20000000000 */
[----:B------:R-:W-:Y:S02]  /*18f0*/  UISETP.NE.AND UP0, UPT, UR6, 0x9, UPT ;  /* 0x000000090600788c */ /* 0x000fe4000bf05270 */
[----:B------:R-:W-:Y:S02]  /*1900*/  UISETP.NE.AND UP1, UPT, UR7, 0x9, UPT ;  /* 0x000000090700788c */ /* 0x000fe4000bf25270 */
[----:B------:R-:W-:Y:S02]  /*1910*/  USEL UR8, URZ, 0x1, UP0 ;  /* 0x000000013f087887 */ /* 0x000fe40008000000 */
[----:B------:R-:W-:-:S02]  /*1920*/  USEL UR6, UR6, URZ, UP0 ;  /* 0x0000003f06067287 */ /* 0x000fc40008000000 */
[----:B------:R-:W-:Y:S02]  /*1930*/  USEL UR7, UR7, URZ, UP1 ;  /* 0x0000003f07077287 */ /* 0x000fe40008800000 */
[----:B------:R-:W-:Y:S01]  /*1940*/  LOP3.LUT R5, R5, UR8, RZ, 0x3c, !PT ;  /* 0x0000000805057c12 */ /* 0x000fe2000f8e3cff */
[----:B------:R-:W-:Y:S09]  /*1950*/  @P1 BRA `(.L_x_26) ;  /* 0xfffffffc00141947 */ /* 0x000ff2000383ffff */
.L_x_19:
[----:B------:R-:W2:Y:S02]  /*1960*/  LDC R0, c[0x0][0x28c] ;  /* 0x0000a300ff007b82 */ /* 0x000ea40000000800 */
[----:B--2---:R-:W-:-:S13]  /*1970*/  ISETP.GE.AND P1, PT, R0, 0x1, PT ;  /* 0x000000010000780c */ /* 0x004fda0003f26270 */
[----:B------:R-:W-:Y:S05]  /*1980*/  @!P1 BRA `(.L_x_27) ;  /* 0x0000000000489947 */ /* 0x000fea0003800000 */
[----:B------:R-:W-:Y:S05]  /*1990*/  @!P0 BRA `(.L_x_28) ;  /* 0x0000000000048947 */ /* 0x000fea0003800000 */
[----:B------:R-:W-:Y:S01]  /*19a0*/  BPT.TRAP 0x1 ;  /* 0x000000040000795c */ /* 0x000fe20000300000 */
.L_x_28:
[----:B------:R-:W2:Y:S01]  /*19b0*/  S2UR UR7, SR_CgaCtaId ;  /* 0x00000000000779c3 */ /* 0x000ea20000008800 */
[----:B------:R-:W-:Y:S01]  /*19c0*/  UISETP.LT.AND UP0, UPT, UR40, 0x1, UPT ;  /* 0x000000012800788c */ /* 0x000fe2000bf01270 */
[----:B------:R-:W-:-:S03]  /*19d0*/  ISETP.GT.U32.AND P0, PT, R19, 0x1, PT ;  /* 0x000000011300780c */ /* 0x000fc60003f04070 */
[----:B------:R-:W-:-:S04]  /*19e0*/  USEL UR6, UR40, 0x1, UP0 ;  /* 0x0000000128067887 */ /* 0x000fc80008000000 */
[----:B------:R-:W-:-:S04]  /*19f0*/  UIADD3 UR6, UR39, UR40, -UR6 ;  /* 0x0000002827067290 */ /* 0x000fc8000fffe806 */
[----:B------:R-:W-:-:S04]  /*1a00*/  UIMAD.WIDE.U32 UR4, UR6, 0x38e38e39, URZ ;  /* 0x38e38e39060478a5 */ /* 0x000fc8000f8e003f */
[----:B------:R-:W-:-:S03]  /*1a10*/  USHF.R.U32.HI UR4, URZ, 0x1, UR5 ;  /* 0x000000013f047899 */ /* 0x000fc60008011605 */
[----:B------:R-:W-:Y:S01]  /*1a20*/  UMOV UR5, 0x400 ;  /* 0x0000040000057882 */ /* 0x000fe20000000000 */
[----:B------:R-:W-:Y:S02]  /*1a30*/  UIMAD UR6, UR4, -0x9, UR6 ;  /* 0xfffffff7040678a4 */ /* 0x000fe4000f8e0206 */
[----:B--2---:R-:W-:-:S04]  /*1a40*/  ULEA UR5, UR7, UR5, 0x18 ;  /* 0x0000000507057291 */ /* 0x004fc8000f8ec03f */
[----:B------:R-:W-:-:S04]  /*1a50*/  ULEA UR6, UR6, UR5, 0x3 ;  /* 0x0000000506067291 */ /* 0x000fc8000f8e183f */
[----:B------:R-:W-:-:S04]  /*1a60*/  UIADD3 UR6, UR6, 0x48, URZ ;  /* 0x0000004806067890 */ /* 0x000fc8000fffe03f */
[----:B------:R-:W-:-:S09]  /*1a70*/  UPRMT UR6, URZ, 0x654, UR6 ;  /* 0x000006543f067896 */ /* 0x000fd20008000006 */
[----:B------:R-:W-:Y:S01]  /*1a80*/  SYNCS.ARRIVE.TRANS64.RED.A1T0 RZ, [UR6], RZ ;  /* 0x000000ffffff79a7 */ /* 0x000fe20008100406 */
[----:B------:R-:W-:Y:S05]  /*1a90*/  @P0 BRA `(.L_x_27) ;  /* 0x0000000000040947 */ /* 0x000fea0003800000 */
[----:B------:R-:W-:Y:S01]  /*1aa0*/  BPT.TRAP 0x1 ;  /* 0x000000040000795c */ /* 0x000fe20000300000 */
.L_x_27:
[----:B------:R-:W2:Y:S01]  /*1ab0*/  LDC R6, c[0x0][0x288] ;  /* 0x0000a200ff067b82 */ /* 0x000ea20000000800 */
[----:B01----:R-:W-:Y:S01]  /*1ac0*/  LOP3.LUT R4, R18, 0x60, RZ, 0xc0, !PT ;  /* 0x0000006012047812 */ /* 0x003fe200078ec0ff */
[----:B------:R-:W-:Y:S01]  /*1ad0*/  IMAD.SHL.U32 R13, R153, 0x80, RZ ;  /* 0x00000080990d7824 */ /* 0x000fe200078e00ff */
[----:B------:R-:W-:Y:S01]  /*1ae0*/  UIADD3 UR39, UR40, UR39, URZ ;  /* 0x0000002728277290 */ /* 0x000fe2000fffe03f */
[----:B------:R-:W-:Y:S01]  /*1af0*/  SHF.R.U32.HI R3, RZ, 0x2, R18 ;  /* 0x00000002ff037819 */ /* 0x000fe20000011612 */
[----:B------:R-:W-:Y:S01]  /*1b00*/  IMAD.SHL.U32 R15, R152, 0x100, RZ ;  /* 0x00000100980f7824 */ /* 0x000fe200078e00ff */
[----:B------:R-:W-:Y:S01]  /*1b10*/  SHF.R.U32.HI R10, RZ, 0x1, R4 ;  /* 0x00000001ff0a7819 */ /* 0x000fe20000011604 */
[----:B------:R-:W-:Y:S01]  /*1b20*/  UISETP.GT.U32.AND UP0, UPT, UR39, 0x8, UPT ;  /* 0x000000082700788c */ /* 0x000fe2000bf04070 */
[----:B------:R-:W-:Y:S01]  /*1b30*/  LOP3.LUT R4, R18, 0x3, RZ, 0xc0, !PT ;  /* 0x0000000312047812 */ /* 0x000fe200078ec0ff */
[----:B------:R-:W-:Y:S01]  /*1b40*/  ULDC UR7, c[0x0][0x284] ;  /* 0x0000a10000077ab9 */ /* 0x000fe20000000800 */
[----:B------:R-:W-:Y:S01]  /*1b50*/  LOP3.LUT R0, R22, 0x1, RZ, 0xc0, !PT ;  /* 0x0000000116007812 */ /* 0x000fe200078ec0ff */
[----:B------:R-:W-:Y:S01]  /*1b60*/  UISETP.LT.U32.AND UP0, UPT, UR40, 0x9, UP0 ;  /* 0x000000092800788c */ /* 0x000fe20008701070 */
[----:B------:R-:W-:Y:S01]  /*1b70*/  LOP3.LUT R3, R3, 0x7, RZ, 0xc0, !PT ;  /* 0x0000000703037812 */ /* 0x000fe200078ec0ff */
[----:B------:R-:W-:Y:S01]  /*1b80*/  UISETP.GE.U32.AND UP1, UPT, UR40, 0x9, UPT ;  /* 0x000000092800788c */ /* 0x000fe2000bf26070 */
[----:B------:R-:W-:Y:S01]  /*1b90*/  SHF.R.S32.HI R21, RZ, 0x1f, R23 ;  /* 0x0000001fff157819 */ /* 0x000fe20000011417 */
[----:B------:R-:W-:Y:S01]  /*1ba0*/  IMAD.SHL.U32 R8, R0, 0x40, RZ ;  /* 0x0000004000087824 */ /* 0x000fe200078e00ff */
[----:B------:R-:W-:Y:S01]  /*1bb0*/  IADD3 R5, RZ, -R10, -R3 ;  /* 0x8000000aff057210 */ /* 0x000fe20007ffe803 */
[----:B------:R-:W-:Y:S01]  /*1bc0*/  ULDC.64 UR8, c[0x0][0x5d0] ;  /* 0x0001740000087ab9 */ /* 0x000fe20000000a00 */
[----:B------:R-:W-:-:S02]  /*1bd0*/  UIMAD.WIDE.U32 UR4, UR39, 0x38e38e39, URZ ;  /* 0x38e38e39270478a5 */ /* 0x000fc4000f8e003f */
[----:B------:R-:W-:Y:S01]  /*1be0*/  USEL UR6, URZ, 0x1, !UP0 ;  /* 0x000000013f067887 */ /* 0x000fe2000c000000 */
[----:B------:R-:W-:Y:S01]  /*1bf0*/  LOP3.LUT R3, R8, 0x40, R3, 0xe2, !PT ;  /* 0x0000004008037812 */ /* 0x000fe200078ee203 */
[----:B------:R-:W-:Y:S01]  /*1c00*/  IMAD.WIDE R8, R152, 0x100, RZ ;  /* 0x0000010098087825 */ /* 0x000fe200078e02ff */
[----:B------:R-:W-:Y:S01]  /*1c10*/  USHF.R.U32.HI UR4, URZ, 0x1, UR5 ;  /* 0x000000013f047899 */ /* 0x000fe20008011605 */
[----:B--2---:R-:W-:Y:S01]  /*1c20*/  ISETP.GE.AND P0, PT, R13, R6, PT ;  /* 0x000000060d00720c */ /* 0x004fe20003f06270 */
[----:B------:R-:W-:Y:S01]  /*1c30*/  ULOP3.LUT UR38, UR38, UR6, URZ, 0x3c, !UPT ;  /* 0x0000000626267292 */ /* 0x000fe2000f8e3c3f */
[----:B------:R-:W-:Y:S01]  /*1c40*/  IMAD R12, R4, -0x2, R6 ;  /* 0xfffffffe040c7824 */ /* 0x000fe200078e0206 */
[----:B------:R-:W-:Y:S01]  /*1c50*/  LOP3.LUT R153, R8, R3, R10, 0xfe, !PT ;  /* 0x0000000308997212 */ /* 0x000fe200078efe0a */
[----:B------:R-:W-:Y:S01]  /*1c60*/  IMAD.SHL.U32 R6, R18, 0x2, RZ ;  /* 0x0000000212067824 */ /* 0x000fe200078e00ff */
[----:B------:R-:W-:Y:S01]  /*1c70*/  ISETP.GE.OR P0, PT, R15, UR7, P0 ;  /* 0x000000070f007c0c */ /* 0x000fe20008706670 */
[----:B------:R-:W-:Y:S01]  /*1c80*/  IMAD R4, R21, UR8, RZ ;  /* 0x0000000815047c24 */ /* 0x000fe2000f8e02ff */
[----:B------:R-:W-:Y:S01]  /*1c90*/  UIMAD UR39, UR4, -0x9, UR39 ;  /* 0xfffffff7042778a4 */ /* 0x000fe2000f8e0227 */
[----:B------:R-:W-:Y:S01]  /*1ca0*/  IMAD R0, R0, -0x40, R5 ;  /* 0xffffffc000007824 */ /* 0x000fe200078e0205 */
[----:B------:R-:W-:Y:S01]  /*1cb0*/  LOP3.LUT R6, R13, 0x6, R6, 0xf8, !PT ;  /* 0x000000060d067812 */ /* 0x000fe200078ef806 */
[----:B------:R-:W-:Y:S01]  /*1cc0*/  IMAD R11, R23, UR9, R4 ;  /* 0x00000009170b7c24 */ /* 0x000fe2000f8e0204 */
[----:B------:R-:W-:Y:S01]  /*1cd0*/  @UP1 ULOP3.LUT UR38, UR38, 0x1, UR4, 0x78, !UPT ;  /* 0x0000000126261892 */ /* 0x000fe2000f8e7804 */
[----:B------:R-:W-:Y:S01]  /*1ce0*/  IMAD.MOV.U32 R152, RZ, RZ, -0x1 ;  /* 0xffffffffff987424 */ /* 0x000fe200078e00ff */
[----:B------:R-:W-:-:S02]  /*1cf0*/  SHF.R.S32.HI R7, RZ, 0x1f, R6 ;  /* 0x0000001fff077819 */ /* 0x000fc40000011406 */
[----:B------:R-:W-:Y:S02]  /*1d00*/  IADD3 R3, -R15, UR7, R0 ;  /* 0x000000070f037c10 */ /* 0x000fe4000fffe100 */
[----:B------:R-:W-:Y:S01]  /*1d10*/  IADD3 R0, -R13, R12, RZ ;  /* 0x0000000c0d007210 */ /* 0x000fe20007ffe1ff */
[----:B------:R-:W-:-:S04]  /*1d20*/  IMAD.WIDE.U32 R4, R23, UR8, R6 ;  /* 0x0000000817047c25 */ /* 0x000fc8000f8e0006 */
[----:B------:R-:W-:Y:S02]  /*1d30*/  IMAD.IADD R11, R5, 0x1, R11 ;  /* 0x00000001050b7824 */ /* 0x000fe400078e020b */
[----:B------:R-:W-:Y:S01]  /*1d40*/  IMAD.MOV.U32 R10, RZ, RZ, R4 ;  /* 0x000000ffff0a7224 */ /* 0x000fe200078e0004 */
[----:B------:R-:W-:Y:S06]  /*1d50*/  @P0 BRA `(.L_x_29) ;  /* 0x00000084006c0947 */ /* 0x000fec0003800000 */
[----:B------:R-:W0:Y:S01]  /*1d60*/  LDC.64 R4, c[0x0][0x5c8] ;  /* 0x00017200ff047b82 */ /* 0x000e220000000a00 */
[----:B-----5:R-:W-:Y:S01]  /*1d70*/  FSETP.NEU.AND P0, PT, R155, RZ, PT ;  /* 0x000000ff9b00720b */ /* 0x020fe20003f0d000 */
[----:B------:R-:W-:Y:S01]  /*1d80*/  BSSY B0, `(.L_x_29) ;  /* 0x0000858000007945 */ /* 0x000fe20003800000 */
[----:B------:R-:W-:-:S04]  /*1d90*/  ISETP.GT.AND P3, PT, R3, RZ, PT ;  /* 0x000000ff0300720c */ /* 0x000fc80003f64270 */
[----:B------:R-:W-:Y:S01]  /*1da0*/  ISETP.GT.AND P1, PT, R0, RZ, P3 ;  /* 0x000000ff0000720c */ /* 0x000fe20001f24270 */
[-C--:B0-----:R-:W-:Y:S02]  /*1db0*/  IMAD R12, R9, R4.reuse, RZ ;  /* 0x00000004090c7224 */ /* 0x081fe400078e02ff */
[----:B------:R-:W-:-:S04]  /*1dc0*/  IMAD.WIDE.U32 R166, R153, R4, R10 ;  /* 0x0000000499a67225 */ /* 0x000fc800078e000a */
[----:B------:R-:W-:-:S04]  /*1dd0*/  IMAD R11, R153, R5, R12 ;  /* 0x00000005990b7224 */ /* 0x000fc800078e020c */
[----:B------:R-:W-:Y:S01]  /*1de0*/  IMAD.IADD R169, R167, 0x1, R11 ;  /* 0x00000001a7a97824 */ /* 0x000fe200078e020b */
[----:B------:R-:W-:Y:S06]  /*1df0*/  @!P0 BRA `(.L_x_30) ;  /* 0x00000060000c8947 */ /* 0x000fec0003800000 */
[----:B------:R-:W0:Y:S01]  /*1e00*/  LDC.64 R12, c[0x0][0x5b8] ;  /* 0x00016e00ff0c7b82 */ /* 0x000e220000000a00 */
[----:B------:R-:W-:-:S07]  /*1e10*/  ULDC.64 UR4, c[0x0][0x5c0] ;  /* 0x0001700000047ab9 */ /* 0x000fce0000000a00 */
[----:B------:R-:W1:Y:S08]  /*1e20*/  LDC.64 R14, c[0x0][0x5b0] ;  /* 0x00016c00ff0e7b82 */ /* 0x000e700000000a00 */
[----:B------:R-:W2:Y:S01]  /*1e30*/  LDC.64 R10, c[0x0][0x5a8] ;  /* 0x00016a00ff0a7b82 */ /* 0x000ea20000000a00 */
[----:B0-----:R-:W-:-:S04]  /*1e40*/  IMAD R20, R21, R12, RZ ;  /* 0x0000000c15147224 */ /* 0x001fc800078e02ff */
[C---:B------:R-:W-:Y:S02]  /*1e50*/  IMAD R13, R23.reuse, R13, R20 ;  /* 0x0000000d170d7224 */ /* 0x040fe400078e0214 */
[----:B------:R-:W-:-:S04]  /*1e60*/  IMAD.WIDE.U32 R20, R23, R12, R6 ;  /* 0x0000000c17147225 */ /* 0x000fc800078e0006 */
[----:B-1----:R-:W-:Y:S02]  /*1e70*/  IMAD R156, R9, R14, RZ ;  /* 0x0000000e099c7224 */ /* 0x002fe400078e02ff */
[----:B------:R-:W-:Y:S02]  /*1e80*/  IMAD.IADD R157, R21, 0x1, R13 ;  /* 0x00000001159d7824 */ /* 0x000fe400078e020d */
[----:B------:R-:W-:Y:S02]  /*1e90*/  IMAD R167, R153, R15, R156 ;  /* 0x0000000f99a77224 */ /* 0x000fe400078e029c */
[----:B------:R-:W-:-:S04]  /*1ea0*/  IMAD.MOV.U32 R156, RZ, RZ, R20 ;  /* 0x000000ffff9c7224 */ /* 0x000fc800078e0014 */
[----:B------:R-:W-:-:S04]  /*1eb0*/  IMAD.WIDE.U32 R158, R153, R14, R156 ;  /* 0x0000000e999e7225 */ /* 0x000fc800078e009c */
[----:B------:R-:W-:Y:S01]  /*1ec0*/  IMAD.IADD R159, R159, 0x1, R167 ;  /* 0x000000019f9f7824 */ /* 0x000fe200078e02a7 */
[----:B--2---:R-:W-:-:S04]  /*1ed0*/  LEA R160, P0, R158, R10, 0x1 ;  /* 0x0000000a9ea07211 */ /* 0x004fc800078008ff */
[----:B------:R-:W-:-:S05]  /*1ee0*/  LEA.HI.X R161, R158, R11, R159, 0x1, P0 ;  /* 0x0000000b9ea17211 */ /* 0x000fca00000f0c9f */
[----:B------:R-:W2:Y:S01]  /*1ef0*/  @P1 LDG.E.LTC128B.U16 R165, desc[UR36][R160.64] ;  /* 0x00000024a0a51981 */ /* 0x000ea2000c1e1520 */
[----:B------:R-:W-:Y:S01]  /*1f00*/  IMAD.WIDE.U32 R162, R153, R14, R6 ;  /* 0x0000000e99a27225 */ /* 0x000fe200078e0006 */
[----:B------:R-:W-:Y:S01]  /*1f10*/  ISETP.GT.AND P2, PT, R0, 0x1, P3 ;  /* 0x000000010000780c */ /* 0x000fe20001f44270 */
[----:B------:R-:W-:Y:S02]  /*1f20*/  BSSY B1, `(.L_x_31) ;  /* 0x0000012000017945 */ /* 0x000fe40003800000 */
[----:B------:R-:W-:Y:S02]  /*1f30*/  IMAD.IADD R163, R167, 0x1, R163 ;  /* 0x00000001a7a37824 */ /* 0x000fe400078e02a3 */
[----:B------:R-:W-:-:S04]  /*1f40*/  IMAD.WIDE.U32 R162, R23, R12, R162 ;  /* 0x0000000c17a27225 */ /* 0x000fc800078e00a2 */
[----:B--2---:R-:W-:-:S05]  /*1f50*/  HADD2.F32 R158, -RZ, R165.H0_H0 ;  /* 0x200000a5ff9e7230 */ /* 0x004fca0000004100 */
[----:B------:R-:W-:Y:S01]  /*1f60*/  FMUL R159, R158, R155 ;  /* 0x0000009b9e9f7220 */ /* 0x000fe20000400000 */
[----:B------:R-:W-:-:S03]  /*1f70*/  LEA R158, P0, R166, UR4, 0x1 ;  /* 0x00000004a69e7c11 */ /* 0x000fc6000f8008ff */
[----:B------:R-:W-:Y:S01]  /*1f80*/  FFMA R159, R88, R154, R159 ;  /* 0x0000009a589f7223 */ /* 0x000fe2000000009f */
[----:B------:R-:W-:-:S04]  /*1f90*/  IADD3 R88, R13, R163, RZ ;  /* 0x000000a30d587210 */ /* 0x000fc80007ffe0ff */
[----:B------:R-:W-:Y:S02]  /*1fa0*/  F2FP.F16.F32.PACK_AB R161, RZ, R159 ;  /* 0x0000009fffa1723e */ /* 0x000fe400000000ff */
[----:B------:R-:W-:Y:S02]  /*1fb0*/  LEA.HI.X R159, R166, UR5, R169, 0x1, P0 ;  /* 0x00000005a69f7c11 */ /* 0x000fe400080f0ca9 */
[----:B------:R-:W-:Y:S02]  /*1fc0*/  PRMT R163, R161, 0x7610, R163 ;  /* 0x00007610a1a37816 */ /* 0x000fe400000000a3 */
[----:B------:R-:W-:-:S03]  /*1fd0*/  LEA R160, P0, R162, R10, 0x1 ;  /* 0x0000000aa2a07211 */ /* 0x000fc600078008ff */
[----:B------:R0:W-:Y:S01]  /*1fe0*/  @P1 STG.E.U16 desc[UR36][R158.64], R163 ;  /* 0x000000a39e001986 */ /* 0x0001e2000c101524 */
[----:B------:R-:W-:Y:S01]  /*1ff0*/  LEA.HI.X R161, R162, R11, R88, 0x1, P0 ;  /* 0x0000000ba2a17211 */ /* 0x000fe200000f0c58 */
[C---:B------:R-:W-:Y:S01]  /*2000*/  IMAD.SHL.U32 R162, R14.reuse, 0x8, RZ ;  /* 0x000000080ea27824 */ /* 0x040fe200078e00ff */
[----:B0-----:R-:W-:Y:S01]  /*2010*/  SHF.L.U64.HI R163, R14, 0x3, R15 ;  /* 0x000000030ea37819 */ /* 0x001fe2000001020f */
[----:B------:R-:W-:Y:S06]  /*2020*/  @!P2 BRA `(.L_x_32) ;  /* 0x000000000004a947 */ /* 0x000fec0003800000 */
[----:B------:R0:W5:Y:S02]  /*2030*/  LDG.E.LTC128B.U16 R165, desc[UR36][R160.64+0x2] ;  /* 0x00000224a0a57981 */ /* 0x000164000c1e1520 */
.L_x_32:
[----:B------:R-:W-:Y:S05]  /*2040*/  BSYNC B1 ;  /* 0x0000000000017941 */ /* 0x000fea0003800000 */
.L_x_31:
[----:B-----5:R-:W-:Y:S01]  /*2050*/  HADD2.F32 R88, -RZ, R165.H0_H0 ;  /* 0x200000a5ff587230 */ /* 0x020fe20000004100 */
[----:B------:R-:W-:Y:S01]  /*2060*/  ISETP.GT.AND P0, PT, R3, 0x8, PT ;  /* 0x000000080300780c */ /* 0x000fe20003f04270 */
[----:B------:R-:W-:Y:S01]  /*2070*/  IMAD.WIDE.U32 R170, R153, R14, R162 ;  /* 0x0000000e99aa7225 */ /* 0x000fe200078e00a2 */
[----:B------:R-:W-:-:S03]  /*2080*/  PRMT R172, R165, 0x7610, R172 ;  /* 0x00007610a5ac7816 */ /* 0x000fc600000000ac */
[----:B------:R-:W-:Y:S01]  /*2090*/  FMUL R88, R88, R155 ;  /* 0x0000009b58587220 */ /* 0x000fe20000400000 */
[----:B------:R-:W-:Y:S01]  /*20a0*/  IMAD.IADD R169, R167, 0x1, R171 ;  /* 0x00000001a7a97824 */ /* 0x000fe200078e02ab */
[----:B------:R-:W-:Y:S02]  /*20b0*/  IADD3 R166, P4, R20, R170, RZ ;  /* 0x000000aa14a67210 */ /* 0x000fe40007f9e0ff */
[----:B------:R-:W-:Y:S01]  /*20c0*/  FFMA R89, R89, R154, R88 ;  /* 0x0000009a59597223 */ /* 0x000fe20000000058 */
[----:B------:R-:W-:Y:S02]  /*20d0*/  ISETP.GT.AND P1, PT, R0, RZ, P0 ;  /* 0x000000ff0000720c */ /* 0x000fe40000724270 */
[----:B------:R-:W-:Y:S01]  /*20e0*/  IMAD.X R167, R169, 0x1, R157, P4 ;  /* 0x00000001a9a77824 */ /* 0x000fe200020e069d */
[----:B------:R-:W-:Y:S02]  /*20f0*/  LEA R88, P4, R166, R10, 0x1 ;  /* 0x0000000aa6587211 */ /* 0x000fe400078808ff */
[----:B------:R-:W-:-:S02]  /*2100*/  F2FP.F16.F32.PACK_AB R168, RZ, R89 ;  /* 0x00000059ffa8723e */ /* 0x000fc400000000ff */
[----:B------:R-:W-:Y:S02]  /*2110*/  LEA.HI.X R89, R166, R11, R167, 0x1, P4 ;  /* 0x0000000ba6597211 */ /* 0x000fe400020f0ca7 */
[----:B------:R-:W-:-:S05]  /*2120*/  PRMT R171, R168, 0x7610, R171 ;  /* 0x00007610a8ab7816 */ /* 0x000fca00000000ab */
[----:B------:R1:W-:Y:S04]  /*2130*/  @P2 STG.E.U16 desc[UR36][R158.64+0x2], R171 ;  /* 0x000002ab9e002986 */ /* 0x0003e8000c101524 */
[----:B------:R2:W3:Y:S01]  /*2140*/  @P1 LDG.E.LTC128B.U16 R172, desc[UR36][R88.64] ;  /* 0x0000002458ac1981 */ /* 0x0004e2000c1e1520 */
[----:B------:R-:W-:Y:S01]  /*2150*/  IMAD.SHL.U32 R165, R4, 0x10, RZ ;  /* 0x0000001004a57824 */ /* 0x000fe200078e00ff */
[----:B------:R-:W-:Y:S01]  /*2160*/  IADD3 R170, P2, R6, R170, RZ ;  /* 0x000000aa06aa7210 */ /* 0x000fe20007f5e0ff */
[----:B------:R-:W-:Y:S03]  /*2170*/  BSSY B1, `(.L_x_33) ;  /* 0x0000011000017945 */ /* 0x000fe60003800000 */
[----:B------:R-:W-:Y:S01]  /*2180*/  IADD3 R168, P4, R165, R158, RZ ;  /* 0x0000009ea5a87210 */ /* 0x000fe20007f9e0ff */
[----:B-1----:R-:W-:Y:S01]  /*2190*/  IMAD.X R171, R7, 0x1, R169, P2 ;  /* 0x0000000107ab7824 */ /* 0x002fe200010e06a9 */
[----:B------:R-:W-:Y:S01]  /*21a0*/  ISETP.GT.AND P2, PT, R0, 0x1, P0 ;  /* 0x000000010000780c */ /* 0x000fe20000744270 */
[----:B------:R-:W-:-:S03]  /*21b0*/  IMAD.WIDE.U32 R170, R23, R12, R170 ;  /* 0x0000000c17aa7225 */ /* 0x000fc600078e00aa */
[----:B--2---:R-:W-:Y:S01]  /*21c0*/  LEA R88, P5, R170, R10, 0x1 ;  /* 0x0000000aaa587211 */ /* 0x004fe200078a08ff */
[----:B---3--:R-:W-:-:S05]  /*21d0*/  HADD2.F32 R166, -RZ, R172.H0_H0 ;  /* 0x200000acffa67230 */ /* 0x008fca0000004100 */
[----:B------:R-:W-:Y:S01]  /*21e0*/  FMUL R167, R166, R155 ;  /* 0x0000009ba6a77220 */ /* 0x000fe20000400000 */
[----:B------:R-:W-:-:S03]  /*21f0*/  IMAD.IADD R166, R13, 0x1, R171 ;  /* 0x000000010da67824 */ /* 0x000fc600078e02ab */
[----:B------:R-:W-:Y:S01]  /*2200*/  FFMA R90, R90, R154, R167 ;  /* 0x0000009a5a5a7223 */ /* 0x000fe200000000a7 */
[----:B------:R-:W-:Y:S02]  /*2210*/  SHF.L.U64.HI R167, R4, 0x4, R5 ;  /* 0x0000000404a77819 */ /* 0x000fe40000010205 */
[----:B------:R-:W-:Y:S02]  /*2220*/  LEA.HI.X R89, R170, R11, R166, 0x1, P5 ;  /* 0x0000000baa597211 */ /* 0x000fe400028f0ca6 */
[----:B------:R-:W-:Y:S01]  /*2230*/  F2FP.F16.F32.PACK_AB R90, RZ, R90 ;  /* 0x0000005aff5a723e */ /* 0x000fe200000000ff */
[----:B------:R-:W-:-:S05]  /*2240*/  IMAD.X R169, R167, 0x1, R159, P4 ;  /* 0x00000001a7a97824 */ /* 0x000fca00020e069f */
[----:B------:R1:W-:Y:S01]  /*2250*/  @P1 STG.E.U16 desc[UR36][R168.64], R90 ;  /* 0x0000005aa8001986 */ /* 0x0003e2000c101524 */
[----:B------:R-:W-:Y:S05]  /*2260*/  @!P2 BRA `(.L_x_34) ;  /* 0x000000000004a947 */ /* 0x000fea0003800000 */
[----:B------:R2:W5:Y:S02]  /*2270*/  LDG.E.LTC128B.U16 R172, desc[UR36][R88.64+0x2] ;  /* 0x0000022458ac7981 */ /* 0x000564000c1e1520 */
.L_x_34:
[----:B------:R-:W-:Y:S05]  /*2280*/  BSYNC B1 ;  /* 0x0000000000017941 */ /* 0x000fea0003800000 */
.L_x_33:
[----:B-1---5:R-:W-:Y:S01]  /*2290*/  HADD2.F32 R90, -RZ, R172.H0_H0 ;  /* 0x200000acff5a7230 */ /* 0x022fe20000004100 */
[----:B------:R-:W-:Y:S01]  /*22a0*/  ISETP.GT.AND P1, PT, R0, 0x8, P3 ;  /* 0x000000080000780c */ /* 0x000fe20001f24270 */
[----:B------:R-:W-:Y:S03]  /*22b0*/  BSSY B1, `(.L_x_35) ;  /* 0x000000a000017945 */ /* 0x000fe60003800000 */
[----:B------:R-:W-:-:S04]  /*22c0*/  FMUL R90, R90, R155 ;  /* 0x0000009b5a5a7220 */ /* 0x000fc80000400000 */
[----:B------:R-:W-:Y:S01]  /*22d0*/  FFMA R90, R91, R154, R90 ;  /* 0x0000009a5b5a7223 */ /* 0x000fe2000000005a */
[----:B------:R-:W-:-:S04]  /*22e0*/  @P2 IMAD.MOV.U32 R91, RZ, RZ, R169 ;  /* 0x000000ffff5b2224 */ /* 0x000fc800078e00a9 */
[----:B------:R-:W-:-:S04]  /*22f0*/  F2FP.F16.F32.PACK_AB R90, RZ, R90 ;  /* 0x0000005aff5a723e */ /* 0x000fc800000000ff */
[----:B------:R-:W-:Y:S02]  /*2300*/  PRMT R166, R90, 0x7610, R166 ;  /* 0x000076105aa67816 */ /* 0x000fe400000000a6 */
[----:B------:R-:W-:-:S05]  /*2310*/  @P2 MOV R90, R168 ;  /* 0x000000a8005a2202 */ /* 0x000fca0000000f00 */
[----:B------:R1:W-:Y:S01]  /*2320*/  @P2 STG.E.U16 desc[UR36][R90.64+0x2], R166 ;  /* 0x000002a65a002986 */ /* 0x0003e2000c101524 */
[----:B------:R-:W-:Y:S05]  /*2330*/  @!P1 BRA `(.L_x_36) ;  /* 0x0000000000049947 */ /* 0x000fea0003800000 */
[----:B------:R3:W5:Y:S02]  /*2340*/  LDG.E.LTC128B.U16 R172, desc[UR36][R160.64+0x10] ;  /* 0x00001024a0ac7981 */ /* 0x000764000c1e1520 */
.L_x_36:
[----:B------:R-:W-:Y:S05]  /*2350*/  BSYNC B1 ;  /* 0x0000000000017941 */ /* 0x000fea0003800000 */
.L_x_35:
[----:B-1---5:R-:W-:Y:S01]  /*2360*/  HADD2.F32 R90, -RZ, R172.H0_H0 ;  /* 0x200000acff5a7230 */ /* 0x022fe20000004100 */
[----:B------:R-:W-:Y:S01]  /*2370*/  ISETP.GT.AND P2, PT, R0, 0x9, P3 ;  /* 0x000000090000780c */ /* 0x000fe20001f44270 */
[----:B------:R-:W-:Y:S03]  /*2380*/  BSSY B1, `(.L_x_37) ;  /* 0x000000a000017945 */ /* 0x000fe60003800000 */
[----:B------:R-:W-:Y:S01]  /*2390*/  FMUL R91, R90, R155 ;  /* 0x0000009b5a5b7220 */ /* 0x000fe20000400000 */
[----:B------:R-:W-:-:S03]  /*23a0*/  @P1 IMAD.MOV.U32 R90, RZ, RZ, R158 ;  /* 0x000000ffff5a1224 */ /* 0x000fc600078e009e */
[----:B------:R-:W-:-:S05]  /*23b0*/  FFMA R91, R92, R154, R91 ;  /* 0x0000009a5c5b7223 */ /* 0x000fca000000005b */
[----:B------:R-:W-:-:S04]  /*23c0*/  F2FP.F16.F32.PACK_AB R91, RZ, R91 ;  /* 0x0000005bff5b723e */ /* 0x000fc800000000ff */
[----:B------:R-:W-:Y:S01]  /*23d0*/  PRMT R92, R91, 0x7610, R92 ;  /* 0x000076105b5c7816 */ /* 0x000fe2000000005c */
[----:B------:R-:W-:-:S05]  /*23e0*/  @P1 IMAD.MOV.U32 R91, RZ, RZ, R159 ;  /* 0x000000ffff5b1224 */ /* 0x000fca00078e009f */
[----:B------:R1:W-:Y:S01]  /*23f0*/  @P1 STG.E.U16 desc[UR36][R90.64+0x10], R92 ;  /* 0x0000105c5a001986 */ /* 0x0003e2000c101524 */
[----:B------:R-:W-:Y:S05]  /*2400*/  @!P2 BRA `(.L_x_38) ;  /* 0x000000000004a947 */ /* 0x000fea0003800000 */
[----:B------:R4:W5:Y:S02]  /*2410*/  LDG.E.LTC128B.U16 R172, desc[UR36][R160.64+0x12] ;  /* 0x00001224a0ac7981 */ /* 0x000964000c1e1520 */
.L_x_38:
[----:B------:R-:W-:Y:S05]  /*2420*/  BSYNC B1 ;  /* 0x0000000000017941 */ /* 0x000fea0003800000 */
.L_x_37:
[----:B-1---5:R-:W-:Y:S01]  /*2430*/  HADD2.F32 R90, -RZ, R172.H0_H0 ;  /* 0x200000acff5a7230 */ /* 0x022fe20000004100 */
[----:B------:R-:W-:Y:S01]  /*2440*/  ISETP.GT.AND P1, PT, R0, 0x8, P0 ;  /* 0x000000080000780c */ /* 0x000fe20000724270 */
[----:B------:R-:W-:Y:S01]  /*2450*/  @P2 IMAD.MOV.U32 R91, RZ, RZ, R159 ;  /* 0x000000ffff5b2224 */ /* 0x000fe200078e009f */
[----:B------:R-:W-:Y:S02]  /*2460*/  BSSY B1, `(.L_x_39) ;  /* 0x0000009000017945 */ /* 0x000fe40003800000 */
[----:B------:R-:W-:-:S04]  /*2470*/  FMUL R90, R90, R155 ;  /* 0x0000009b5a5a7220 */ /* 0x000fc80000400000 */
[----:B------:R-:W-:-:S05]  /*2480*/  FFMA R90, R93, R154, R90 ;  /* 0x0000009a5d5a7223 */ /* 0x000fca000000005a */
[----:B------:R-:W-:-:S04]  /*2490*/  F2FP.F16.F32.PACK_AB R90, RZ, R90 ;  /* 0x0000005aff5a723e */ /* 0x000fc800000000ff */
[----:B------:R-:W-:Y:S01]  /*24a0*/  PRMT R92, R90, 0x7610, R92 ;  /* 0x000076105a5c7816 */ /* 0x000fe2000000005c */
[----:B------:R-:W-:-:S05]  /*24b0*/  @P2 IMAD.MOV.U32 R90, RZ, RZ, R158 ;  /* 0x000000ffff5a2224 */ /* 0x000fca00078e009e */
[----:B------:R1:W-:Y:S01]  /*24c0*/  @P2 STG.E.U16 desc[UR36][R90.64+0x12], R92 ;  /* 0x0000125c5a002986 */ /* 0x0003e2000c101524 */
[----:B------:R-:W-:Y:S05]  /*24d0*/  @!P1 BRA `(.L_x_40) ;  /* 0x0000000000049947 */ /* 0x000fea0003800000 */
[----:B------:R0:W5:Y:S02]  /*24e0*/  LDG.E.LTC128B.U16 R172, desc[UR36][R88.64+0x10] ;  /* 0x0000102458ac7981 */ /* 0x000164000c1e1520 */
.L_x_40:
[----:B------:R-:W-:Y:S05]  /*24f0*/  BSYNC B1 ;  /* 0x0000000000017941 */ /* 0x000fea0003800000 */
.L_x_39:
        /* <DEDUP_REMOVED lines=12> */
.L_x_42:
[----:B------:R-:W-:Y:S05]  /*25c0*/  BSYNC B1 ;  /* 0x0000000000017941 */ /* 0x000fea0003800000 */
.L_x_41:
[----:B-1---5:R-:W-:Y:S01]  /*25d0*/  HADD2.F32 R90, -RZ, R172.H0_H0 ;  /* 0x200000acff5a7230 */ /* 0x022fe20000004100 */
[----:B------:R-:W-:Y:S01]  /*25e0*/  ISETP.GT.AND P1, PT, R0, 0x10, P3 ;  /* 0x000000100000780c */ /* 0x000fe20001f24270 */
[----:B------:R-:W-:Y:S01]  /*25f0*/  @P2 IMAD.MOV.U32 R91, RZ, RZ, R169 ;  /* 0x000000ffff5b2224 */ /* 0x000fe200078e00a9 */
[----:B------:R-:W-:Y:S02]  /*2600*/  BSSY B1, `(.L_x_43) ;  /* 0x0000009000017945 */ /* 0x000fe40003800000 */
[----:B------:R-:W-:-:S04]  /*2610*/  FMUL R90, R90, R155 ;  /* 0x0000009b5a5a7220 */ /* 0x000fc80000400000 */
[----:B------:R-:W-:-:S05]  /*2620*/  FFMA R90, R95, R154, R90 ;  /* 0x0000009a5f5a7223 */ /* 0x000fca000000005a */
[----:B------:R-:W-:-:S04]  /*2630*/  F2FP.F16.F32.PACK_AB R90, RZ, R90 ;  /* 0x0000005aff5a723e */ /* 0x000fc800000000ff */
[----:B------:R-:W-:Y:S02]  /*2640*/  PRMT R92, R90, 0x7610, R92 ;  /* 0x000076105a5c7816 */ /* 0x000fe4000000005c */
[----:B------:R-:W-:-:S05]  /*2650*/  @P2 MOV R90, R168 ;  /* 0x000000a8005a2202 */ /* 0x000fca0000000f00 */
[----:B------:R1:W-:Y:S01]  /*2660*/  @P2 STG.E.U16 desc[UR36][R90.64+0x12], R92 ;  /* 0x0000125c5a002986 */ /* 0x0003e2000c101524 */
[----:B------:R-:W-:Y:S05]  /*2670*/  @!P1 BRA `(.L_x_44) ;  /* 0x0000000000049947 */ /* 0x000fea0003800000 */
[----:B------:R0:W5:Y:S02]  /*2680*/  LDG.E.LTC128B.U16 R172, desc[UR36][R160.64+0x20] ;  /* 0x00002024a0ac7981 */ /* 0x000164000c1e1520 */
.L_x_44:
[----:B------:R-:W-:Y:S05]  /*2690*/  BSYNC B1 ;  /* 0x0000000000017941 */ /* 0x000fea0003800000 */
.L_x_43:
        /* <DEDUP_REMOVED lines=12> */
.L_x_46:
[----:B------:R-:W-:Y:S05]  /*2760*/  BSYNC B1 ;  /* 0x0000000000017941 */ /* 0x000fea0003800000 */
.L_x_45:
        /* <DEDUP_REMOVED lines=12> */
.L_x_48:
[----:B------:R-:W-:Y:S05]  /*2830*/  BSYNC B1 ;  /* 0x0000000000017941 */ /* 0x000fea0003800000 */
.L_x_47:
        /* <DEDUP_REMOVED lines=12> */
.L_x_50:
[----:B------:R-:W-:Y:S05]  /*2900*/  BSYNC B1 ;  /* 0x0000000000017941 */ /* 0x000fea0003800000 */
.L_x_49:
        /* <DEDUP_REMOVED lines=12> */
.L_x_52:
[----:B------:R-:W-:Y:S05]  /*29d0*/  BSYNC B1 ;  /* 0x0000000000017941 */ /* 0x000fea0003800000 */
.L_x_51:
        /* <DEDUP_REMOVED lines=12> */
.L_x_54:
[----:B------:R-:W-:Y:S05]  /*2aa0*/  BSYNC B1 ;  /* 0x0000000000017941 */ /* 0x000fea0003800000 */
.L_x_53:
        /* <DEDUP_REMOVED lines=12> */
.L_x_56:
[----:B------:R-:W-:Y:S05]  /*2b70*/  BSYNC B1 ;  /* 0x0000000000017941 */ /* 0x000fea0003800000 */
.L_x_55:
        /* <DEDUP_REMOVED lines=12> */
.L_x_58:
[----:B------:R-:W-:Y:S05]  /*2c40*/  BSYNC B1 ;  /* 0x0000000000017941 */ /* 0x000fea0003800000 */
.L_x_57:
        /* <DEDUP_REMOVED lines=12> */
.L_x_60:
[----:B------:R-:W-:Y:S05]  /*2d10*/  BSYNC B1 ;  /* 0x0000000000017941 */ /* 0x000fea0003800000 */
.L_x_59:
        /* <DEDUP_REMOVED lines=12> */
.L_x_62:
[----:B------:R-:W-:Y:S05]  /*2de0*/  BSYNC B1 ;  /* 0x0000000000017941 */ /* 0x000fea0003800000 */
.L_x_61:
        /* <DEDUP_REMOVED lines=12> */
.L_x_64:
[----:B------:R-:W-:Y:S05]  /*2eb0*/  BSYNC B1 ;  /* 0x0000000000017941 */ /* 0x000fea0003800000 */
.L_x_63:
        /* <DEDUP_REMOVED lines=12> */
.L_x_66:
[----:B------:R-:W-:Y:S05]  /*2f80*/  BSYNC B1 ;  /* 0x0000000000017941 */ /* 0x000fea0003800000 */
.L_x_65:
        /* <DEDUP_REMOVED lines=12> */
.L_x_68:
[----:B------:R-:W-:Y:S05]  /*3050*/  BSYNC B1 ;  /* 0x0000000000017941 */ /* 0x000fea0003800000 */
.L_x_67:
        /* <DEDUP_REMOVED lines=12> */
.L_x_70:
[----:B------:R-:W-:Y:S05]  /*3120*/  BSYNC B1 ;  /* 0x0000000000017941 */ /* 0x000fea0003800000 */
.L_x_69:
        /* <DEDUP_REMOVED lines=12> */
.L_x_72:
[----:B------:R-:W-:Y:S05]  /*31f0*/  BSYNC B1 ;  /* 0x0000000000017941 */ /* 0x000fea0003800000 */
.L_x_71:
        /* <DEDUP_REMOVED lines=12> */
.L_x_74:
[----:B------:R-:W-:Y:S05]  /*32c0*/  BSYNC B1 ;  /* 0x0000000000017941 */ /* 0x000fea0003800000 */
.L_x_73:
        /* <DEDUP_REMOVED lines=12> */
.L_x_76:
[----:B------:R-:W-:Y:S05]  /*3390*/  BSYNC B1 ;  /* 0x0000000000017941 */ /* 0x000fea0003800000 */
.L_x_75:
        /* <DEDUP_REMOVED lines=12> */
.L_x_78:
[----:B------:R-:W-:Y:S05]  /*3460*/  BSYNC B1 ;  /* 0x0000000000017941 */ /* 0x000fea0003800000 */
.L_x_77:
        /* <DEDUP_REMOVED lines=12> */
.L_x_80:
[----:B------:R-:W-:Y:S05]  /*3530*/  BSYNC B1 ;  /* 0x0000000000017941 */ /* 0x000fea0003800000 */
.L_x_79:
        /* <DEDUP_REMOVED lines=12> */
.L_x_82:
[----:B------:R-:W-:Y:S05]  /*3600*/  BSYNC B1 ;  /* 0x0000000000017941 */ /* 0x000fea0003800000 */
.L_x_81:
        /* <DEDUP_REMOVED lines=12> */
.L_x_84:
[----:B------:R-:W-:Y:S05]  /*36d0*/  BSYNC B1 ;  /* 0x0000000000017941 */ /* 0x000fea0003800000 */
.L_x_83:
        /* <DEDUP_REMOVED lines=12> */
.L_x_86:
[----:B------:R-:W-:Y:S05]  /*37a0*/  BSYNC B1 ;  /* 0x0000000000017941 */ /* 0x000fea0003800000 */
.L_x_85:
        /* <DEDUP_REMOVED lines=12> */
.L_x_88:
[----:B------:R-:W-:Y:S05]  /*3870*/  BSYNC B1 ;  /* 0x0000000000017941 */ /* 0x000fea0003800000 */
.L_x_87:
        /* <DEDUP_REMOVED lines=12> */
.L_x_90:
[----:B------:R-:W-:Y:S05]  /*3940*/  BSYNC B1 ;  /* 0x0000000000017941 */ /* 0x000fea0003800000 */
.L_x_89:
        /* <DEDUP_REMOVED lines=12> */
.L_x_92:
[----:B------:R-:W-:Y:S05]  /*3a10*/  BSYNC B1 ;  /* 0x0000000000017941 */ /* 0x000fea0003800000 */
.L_x_91:
        /* <DEDUP_REMOVED lines=12> */
.L_x_94:
[----:B------:R-:W-:Y:S05]  /*3ae0*/  BSYNC B1 ;  /* 0x0000000000017941 */ /* 0x000fea0003800000 */
.L_x_93:
        /* <DEDUP_REMOVED lines=12> */
.L_x_96:
[----:B------:R-:W-:Y:S05]  /*3bb0*/  BSYNC B1 ;  /* 0x0000000000017941 */ /* 0x000fea0003800000 */
.L_x_95:
        /* <DEDUP_REMOVED lines=12> */
.L_x_98:
[----:B------:R-:W-:Y:S05]  /*3c80*/  BSYNC B1 ;  /* 0x0000000000017941 */ /* 0x000fea0003800000 */
.L_x_97:
        /* <DEDUP_REMOVED lines=12> */
.L_x_100:
[----:B------:R-:W-:Y:S05]  /*3d50*/  BSYNC B1 ;  /* 0x0000000000017941 */ /* 0x000fea0003800000 */
.L_x_99:
        /* <DEDUP_REMOVED lines=12> */
.L_x_102:
[----:B------:R-:W-:Y:S05]  /*3e20*/  BSYNC B1 ;  /* 0x0000000000017941 */ /* 0x000fea0003800000 */
.L_x_101:
        /* <DEDUP_REMOVED lines=12> */
.L_x_104:
[----:B------:R-:W-:Y:S05]  /*3ef0*/  BSYNC B1 ;  /* 0x0000000000017941 */ /* 0x000fea0003800000 */
.L_x_103:
        /* <DEDUP_REMOVED lines=12> */
.L_x_106:
[----:B------:R-:W-:Y:S05]  /*3fc0*/  BSYNC B1 ;  /* 0x0000000000017941 */ /* 0x000fea0003800000 */
.L_x_105:
        /* <DEDUP_REMOVED lines=12> */
.L_x_108:
[----:B------:R-:W-:Y:S05]  /*4090*/  BSYNC B1 ;  /* 0x0000000000017941 */ /* 0x000fea0003800000 */
.L_x_107:
        /* <DEDUP_REMOVED lines=12> */
.L_x_110:
[----:B------:R-:W-:Y:S05]  /*4160*/  BSYNC B1 ;  /* 0x0000000000017941 */ /* 0x000fea0003800000 */
.L_x_109:
        /* <DEDUP_REMOVED lines=12> */
.L_x_112:
[----:B------:R-:W-:Y:S05]  /*4230*/  BSYNC B1 ;  /* 0x0000000000017941 */ /* 0x000fea0003800000 */
.L_x_111:
        /* <DEDUP_REMOVED lines=12> */
.L_x_114:
[----:B------:R-:W-:Y:S05]  /*4300*/  BSYNC B1 ;  /* 0x0000000000017941 */ /* 0x000fea0003800000 */
.L_x_113:
        /* <DEDUP_REMOVED lines=12> */
.L_x_116:
[----:B------:R-:W-:Y:S05]  /*43d0*/  BSYNC B1 ;  /* 0x0000000000017941 */ /* 0x000fea0003800000 */
.L_x_115:
        /* <DEDUP_REMOVED lines=12> */
.L_x_118:
[----:B------:R-:W-:Y:S05]  /*44a0*/  BSYNC B1 ;  /* 0x0000000000017941 */ /* 0x000fea0003800000 */
.L_x_117:
        /* <DEDUP_REMOVED lines=12> */
.L_x_120:
[----:B------:R-:W-:Y:S05]  /*4570*/  BSYNC B1 ;  /* 0x0000000000017941 */ /* 0x000fea0003800000 */
.L_x_119:
        /* <DEDUP_REMOVED lines=12> */
.L_x_122:
[----:B------:R-:W-:Y:S05]  /*4640*/  BSYNC B1 ;  /* 0x0000000000017941 */ /* 0x000fea0003800000 */
.L_x_121:
        /* <DEDUP_REMOVED lines=12> */
.L_x_124:
[----:B------:R-:W-:Y:S05]  /*4710*/  BSYNC B1 ;  /* 0x0000000000017941 */ /* 0x000fea0003800000 */
.L_x_123:
        /* <DEDUP_REMOVED lines=12> */
.L_x_126:
[----:B------:R-:W-:Y:S05]  /*47e0*/  BSYNC B1 ;  /* 0x0000000000017941 */ /* 0x000fea0003800000 */
.L_x_125:
        /* <DEDUP_REMOVED lines=12> */
.L_x_128:
[----:B------:R-:W-:Y:S05]  /*48b0*/  BSYNC B1 ;  /* 0x0000000000017941 */ /* 0x000fea0003800000 */
.L_x_127:
        /* <DEDUP_REMOVED lines=12> */
.L_x_130:
[----:B------:R-:W-:Y:S05]  /*4980*/  BSYNC B1 ;  /* 0x0000000000017941 */ /* 0x000fea0003800000 */
.L_x_129:
        /* <DEDUP_REMOVED lines=12> */
.L_x_132:
[----:B------:R-:W-:Y:S05]  /*4a50*/  BSYNC B1 ;  /* 0x0000000000017941 */ /* 0x000fea0003800000 */
.L_x_131:
        /* <DEDUP_REMOVED lines=12> */
.L_x_134:
[----:B------:R-:W-:Y:S05]  /*4b20*/  BSYNC B1 ;  /* 0x0000000000017941 */ /* 0x000fea0003800000 */
.L_x_133:
        /* <DEDUP_REMOVED lines=12> */
.L_x_136:
[----:B------:R-:W-:Y:S05]  /*4bf0*/  BSYNC B1 ;  /* 0x0000000000017941 */ /* 0x000fea0003800000 */
.L_x_135:
        /* <DEDUP_REMOVED lines=12> */
.L_x_138:
[----:B------:R-:W-:Y:S05]  /*4cc0*/  BSYNC B1 ;  /* 0x0000000000017941 */ /* 0x000fea0003800000 */
.L_x_137:
        /* <DEDUP_REMOVED lines=12> */
.L_x_140:
[----:B------:R-:W-:Y:S05]  /*4d90*/  BSYNC B1 ;  /* 0x0000000000017941 */ /* 0x000fea0003800000 */
.L_x_139:
        /* <DEDUP_REMOVED lines=12> */
.L_x_142:
[----:B------:R-:W-:Y:S05]  /*4e60*/  BSYNC B1 ;  /* 0x0000000000017941 */ /* 0x000fea0003800000 */
.L_x_141:
        /* <DEDUP_REMOVED lines=12> */
.L_x_144:
[----:B------:R-:W-:Y:S05]  /*4f30*/  BSYNC B1 ;  /* 0x0000000000017941 */ /* 0x000fea0003800000 */
.L_x_143:
        /* <DEDUP_REMOVED lines=12> */
.L_x_146:
[----:B------:R-:W-:Y:S05]  /*5000*/  BSYNC B1 ;  /* 0x0000000000017941 */ /* 0x000fea0003800000 */
.L_x_145:
        /* <DEDUP_REMOVED lines=12> */
.L_x_148:
[----:B------:R-:W-:Y:S05]  /*50d0*/  BSYNC B1 ;  /* 0x0000000000017941 */ /* 0x000fea0003800000 */
.L_x_147:
        /* <DEDUP_REMOVED lines=12> */
.L_x_150:
[----:B------:R-:W-:Y:S05]  /*51a0*/  BSYNC B1 ;  /* 0x0000000000017941 */ /* 0x000fea0003800000 */
.L_x_149:
        /* <DEDUP_REMOVED lines=12> */
.L_x_152:
[----:B------:R-:W-:Y:S05]  /*5270*/  BSYNC B1 ;  /* 0x0000000000017941 */ /* 0x000fea0003800000 */
.L_x_151:
[----:B-----5:R-:W-:Y:S01]  /*5280*/  HADD2.F32 R8, -RZ, R172.H0_H0 ;  /* 0x200000acff087230 */ /* 0x020fe20000004100 */
[----:B------:R-:W-:Y:S01]  /*5290*/  ISETP.GT.AND P1, PT, R0, 0x79, P0 ;  /* 0x000000790000780c */ /* 0x000fe20000724270 */
[----:B------:R-:W-:Y:S01]  /*52a0*/  BSSY B1, `(.L_x_153) ;  /* 0x000000c000017945 */ /* 0x000fe20003800000 */
[----:B------:R-:W-:Y:S02]  /*52b0*/  IADD3 R153, P0, R153, 0x80, RZ ;  /* 0x0000008099997810 */ /* 0x000fe40007f1e0ff */
[----:B-1----:R-:W-:Y:S01]  /*52c0*/  FMUL R91, R8, R155 ;  /* 0x0000009b085b7220 */ /* 0x002fe20000400000 */
[----:B------:R-:W-:-:S03]  /*52d0*/  @P2 IMAD.MOV.U32 R8, RZ, RZ, R168 ;  /* 0x000000ffff082224 */ /* 0x000fc600078e00a8 */
[----:B------:R-:W-:-:S05]  /*52e0*/  FFMA R91, R150, R154, R91 ;  /* 0x0000009a965b7223 */ /* 0x000fca000000005b */
[----:B------:R-:W-:-:S04]  /*52f0*/  F2FP.F16.F32.PACK_AB R91, RZ, R91 ;  /* 0x0000005bff5b723e */ /* 0x000fc800000000ff */
[----:B------:R-:W-:Y:S01]  /*5300*/  PRMT R90, R91, 0x7610, R90 ;  /* 0x000076105b5a7816 */ /* 0x000fe2000000005a */
[----:B------:R-:W-:Y:S01]  /*5310*/  IMAD.X R91, RZ, RZ, R9, P0 ;  /* 0x000000ffff5b7224 */ /* 0x000fe200000e0609 */
[----:B------:R-:W-:-:S05]  /*5320*/  @P2 MOV R9, R169 ;  /* 0x000000a900092202 */ /* 0x000fca0000000f00 */
[----:B------:R1:W-:Y:S01]  /*5330*/  @P2 STG.E.U16 desc[UR36][R8.64+0xf0], R90 ;  /* 0x0000f05a08002986 */ /* 0x0003e2000c101524 */
[----:B------:R-:W-:Y:S05]  /*5340*/  @!P1 BRA `(.L_x_154) ;  /* 0x0000000000049947 */ /* 0x000fea0003800000 */
[----:B------:R0:W5:Y:S02]  /*5350*/  LDG.E.LTC128B.U16 R172, desc[UR36][R88.64+0xf2] ;  /* 0x0000f22458ac7981 */ /* 0x000164000c1e1520 */
.L_x_154:
[----:B------:R-:W-:Y:S05]  /*5360*/  BSYNC B1 ;  /* 0x0000000000017941 */ /* 0x000fea0003800000 */
.L_x_153:
[----:B-1---5:R-:W-:Y:S01]  /*5370*/  HADD2.F32 R8, -RZ, R172.H0_H0 ;  /* 0x200000acff087230 */ /* 0x022fe20000004100 */
[----:B------:R-:W-:Y:S01]  /*5380*/  ISETP.GT.AND P0, PT, R3, 0x80, PT ;  /* 0x000000800300780c */ /* 0x000fe20003f04270 */
[----:B------:R-:W-:-:S03]  /*5390*/  IMAD R90, R91, R14, RZ ;  /* 0x0000000e5b5a7224 */ /* 0x000fc600078e02ff */
[----:B0-2---:R-:W-:Y:S01]  /*53a0*/  FMUL R88, R8, R155 ;  /* 0x0000009b08587220 */ /* 0x005fe20000400000 */
[C---:B------:R-:W-:Y:S01]  /*53b0*/  IMAD R97, R153.reuse, R15, R90 ;  /* 0x0000000f99617224 */ /* 0x040fe200078e025a */
[----:B------:R-:W-:Y:S01]  /*53c0*/  ISETP.GT.AND P3, PT, R0, RZ, P0 ;  /* 0x000000ff0000720c */ /* 0x000fe20000764270 */
[----:B------:R-:W-:-:S04]  /*53d0*/  IMAD.WIDE.U32 R8, R153, R14, R156 ;  /* 0x0000000e99087225 */ /* 0x000fc800078e009c */
[----:B------:R-:W-:Y:S01]  /*53e0*/  FFMA R151, R151, R154, R88 ;  /* 0x0000009a97977223 */ /* 0x000fe20000000058 */
[----:B------:R-:W-:Y:S01]  /*53f0*/  IMAD.IADD R9, R9, 0x1, R97 ;  /* 0x0000000109097824 */ /* 0x000fe200078e0261 */
[----:B------:R-:W-:-:S03]  /*5400*/  LEA R88, P2, R8, R10, 0x1 ;  /* 0x0000000a08587211 */ /* 0x000fc600078408ff */
[----:B------:R-:W-:Y:S02]  /*5410*/  F2FP.F16.F32.PACK_AB R151, RZ, R151 ;  /* 0x00000097ff97723e */ /* 0x000fe400000000ff */
[----:B------:R-:W-:-:S03]  /*5420*/  LEA.HI.X R89, R8, R11, R9, 0x1, P2 ;  /* 0x0000000b08597211 */ /* 0x000fc600010f0c09 */
[----:B------:R0:W-:Y:S04]  /*5430*/  @P1 STG.E.U16 desc[UR36][R168.64+0xf2], R151 ;  /* 0x0000f297a8001986 */ /* 0x0001e8000c101524 */
[----:B------:R-:W2:Y:S01]  /*5440*/  @P3 LDG.E.LTC128B.U16 R172, desc[UR36][R88.64] ;  /* 0x0000002458ac3981 */ /* 0x000ea2000c1e1520 */
[----:B------:R-:W-:Y:S01]  /*5450*/  IMAD.WIDE.U32 R8, R153, R14, R6 ;  /* 0x0000000e99087225 */ /* 0x000fe200078e0006 */
[----:B------:R-:W-:Y:S01]  /*5460*/  SHF.L.U64.HI R95, R4, 0x8, R5 ;  /* 0x00000008045f7819 */ /* 0x000fe20000010205 */
[----:B------:R-:W-:Y:S01]  /*5470*/  BSSY B1, `(.L_x_155) ;  /* 0x0000011000017945 */ /* 0x000fe20003800000 */
[----:B------:R-:W-:Y:S01]  /*5480*/  ISETP.GT.AND P2, PT, R0, 0x1, P0 ;  /* 0x000000010000780c */ /* 0x000fe20000744270 */
[----:B------:R-:W-:Y:S02]  /*5490*/  IMAD.IADD R9, R97, 0x1, R9 ;  /* 0x0000000161097824 */ /* 0x000fe400078e0209 */
[----:B------:R-:W-:-:S02]  /*54a0*/  IMAD.SHL.U32 R93, R4, 0x100, RZ ;  /* 0x00000100045d7824 */ /* 0x000fc400078e00ff */
[----:B--2---:R-:W-:-:S05]  /*54b0*/  HADD2.F32 R90, -RZ, R172.H0_H0 ;  /* 0x200000acff5a7230 */ /* 0x004fca0000004100 */
[----:B------:R-:W-:Y:S01]  /*54c0*/  FMUL R15, R90, R155 ;  /* 0x0000009b5a0f7220 */ /* 0x000fe20000400000 */
[----:B------:R-:W-:Y:S01]  /*54d0*/  IMAD.WIDE.U32 R90, R23, R12, R8 ;  /* 0x0000000c175a7225 */ /* 0x000fe200078e0008 */
[----:B------:R-:W-:-:S03]  /*54e0*/  IADD3 R8, P1, R93, R158, RZ ;  /* 0x0000009e5d087210 */ /* 0x000fc60007f3e0ff */
[----:B------:R-:W-:Y:S01]  /*54f0*/  FFMA R15, R24, R154, R15 ;  /* 0x0000009a180f7223 */ /* 0x000fe2000000000f */
[----:B------:R-:W-:Y:S01]  /*5500*/  IMAD.IADD R5, R13, 0x1, R91 ;  /* 0x000000010d057824 */ /* 0x000fe200078e025b */
[C---:B------:R-:W-:Y:S01]  /*5510*/  LEA R4, P4, R90.reuse, R10, 0x1 ;  /* 0x0000000a5a047211 */ /* 0x040fe200078808ff */
[----:B------:R-:W-:Y:S02]  /*5520*/  IMAD.X R9, R95, 0x1, R159, P1 ;  /* 0x000000015f097824 */ /* 0x000fe400008e069f */
[----:B------:R-:W-:Y:S02]  /*5530*/  F2FP.F16.F32.PACK_AB R15, RZ, R15 ;  /* 0x0000000fff0f723e */ /* 0x000fe400000000ff */
[----:B------:R-:W-:-:S03]  /*5540*/  LEA.HI.X R5, R90, R11, R5, 0x1, P4 ;  /* 0x0000000b5a057211 */ /* 0x000fc600020f0c05 */
[----:B------:R0:W-:Y:S01]  /*5550*/  @P3 STG.E.U16 desc[UR36][R8.64], R15 ;  /* 0x0000000f08003986 */ /* 0x0001e2000c101524 */
[----:B------:R-:W-:Y:S05]  /*5560*/  @!P2 BRA `(.L_x_156) ;  /* 0x000000000004a947 */ /* 0x000fea0003800000 */
[----:B------:R1:W5:Y:S02]  /*5570*/  LDG.E.LTC128B.U16 R172, desc[UR36][R4.64+0x2] ;  /* 0x0000022404ac7981 */ /* 0x000364000c1e1520 */
.L_x_156:
[----:B------:R-:W-:Y:S05]  /*5580*/  BSYNC B1 ;  /* 0x0000000000017941 */ /* 0x000fea0003800000 */
.L_x_155:
[----:B-----5:R-:W-:Y:S01]  /*5590*/  HADD2.F32 R24, -RZ, R172.H0_H0 ;  /* 0x200000acff187230 */ /* 0x020fe20000004100 */
[----:B------:R-:W-:Y:S01]  /*55a0*/  ISETP.GT.AND P1, PT, R3, 0x88, PT ;  /* 0x000000880300780c */ /* 0x000fe20003f24270 */
[----:B0-----:R-:W-:Y:S01]  /*55b0*/  IMAD.WIDE.U32 R14, R153, R14, R162 ;  /* 0x0000000e990e7225 */ /* 0x001fe200078e00a2 */
[----:B------:R-:W-:Y:S03]  /*55c0*/  BSSY B1, `(.L_x_157) ;  /* 0x000000e000017945 */ /* 0x000fe60003800000 */
[----:B------:R-:W-:Y:S01]  /*55d0*/  FMUL R24, R24, R155 ;  /* 0x0000009b18187220 */ /* 0x000fe20000400000 */
[----:B------:R-:W-:Y:S01]  /*55e0*/  ISETP.GT.AND P3, PT, R0, RZ, P1 ;  /* 0x000000ff0000720c */ /* 0x000fe20000f64270 */
[----:B------:R-:W-:Y:S01]  /*55f0*/  IMAD.IADD R97, R97, 0x1, R15 ;  /* 0x0000000161617824 */ /* 0x000fe200078e020f */
[----:B------:R-:W-:Y:S01]  /*5600*/  IADD3 R21, P5, R20, R14, RZ ;  /* 0x0000000e14157210 */ /* 0x000fe20007fbe0ff */
[----:B------:R-:W-:Y:S01]  /*5610*/  FFMA R24, R25, R154, R24 ;  /* 0x0000009a19187223 */ /* 0x000fe20000000018 */
[----:B------:R-:W-:-:S03]  /*5620*/  IADD3 R20, P4, R6, R14, RZ ;  /* 0x0000000e06147210 */ /* 0x000fc60007f9e0ff */
[----:B------:R-:W-:Y:S01]  /*5630*/  IMAD.X R156, R97, 0x1, R157, P5 ;  /* 0x00000001619c7824 */ /* 0x000fe200028e069d */
[----:B------:R-:W-:Y:S02]  /*5640*/  F2FP.F16.F32.PACK_AB R24, RZ, R24 ;  /* 0x00000018ff18723e */ /* 0x000fe400000000ff */
[----:B------:R-:W-:-:S03]  /*5650*/  LEA R14, P5, R21, R10, 0x1 ;  /* 0x0000000a150e7211 */ /* 0x000fc600078a08ff */
[----:B------:R0:W-:Y:S01]  /*5660*/  @P2 STG.E.U16 desc[UR36][R8.64+0x2], R24 ;  /* 0x0000021808002986 */ /* 0x0001e2000c101524 */
[----:B------:R-:W-:Y:S01]  /*5670*/  LEA.HI.X R15, R21, R11, R156, 0x1, P5 ;  /* 0x0000000b150f7211 */ /* 0x000fe200028f0c9c */
[----:B------:R-:W-:Y:S08]  /*5680*/  @!P3 BRA `(.L_x_158) ;  /* 0x000000000004b947 */ /* 0x000ff00003800000 */
[----:B------:R2:W5:Y:S02]  /*5690*/  LDG.E.LTC128B.U16 R172, desc[UR36][R14.64] ;  /* 0x000000240eac7981 */ /* 0x000564000c1e1520 */
.L_x_158:
[----:B------:R-:W-:Y:S05]  /*56a0*/  BSYNC B1 ;  /* 0x0000000000017941 */ /* 0x000fea0003800000 */
.L_x_157:
[----:B-----5:R-:W-:Y:S01]  /*56b0*/  HADD2.F32 R6, -RZ, R172.H0_H0 ;  /* 0x200000acff067230 */ /* 0x020fe20000004100 */
[----:B------:R-:W-:Y:S01]  /*56c0*/  IADD3.X R21, R7, R97, RZ, P4, !PT ;  /* 0x0000006107157210 */ /* 0x000fe200027fe4ff */
[----:B------:R-:W-:Y:S01]  /*56d0*/  BSSY B1, `(.L_x_159) ;  /* 0x000000e000017945 */ /* 0x000fe20003800000 */
[----:B------:R-:W-:Y:S02]  /*56e0*/  ISETP.GT.AND P2, PT, R0, 0x1, P1 ;  /* 0x000000010000780c */ /* 0x000fe40000f44270 */
[----:B------:R-:W-:Y:S01]  /*56f0*/  FMUL R3, R6, R155 ;  /* 0x0000009b06037220 */ /* 0x000fe20000400000 */
[----:B------:R-:W-:Y:S01]  /*5700*/  IADD3 R6, P4, R8, R165, RZ ;  /* 0x000000a508067210 */ /* 0x000fe20007f9e0ff */
[----:B--2---:R-:W-:-:S04]  /*5710*/  IMAD.WIDE.U32 R14, R23, R12, R20 ;  /* 0x0000000c170e7225 */ /* 0x004fc800078e0014 */
[----:B------:R-:W-:Y:S01]  /*5720*/  FFMA R3, R26, R154, R3 ;  /* 0x0000009a1a037223 */ /* 0x000fe20000000003 */
[----:B------:R-:W-:Y:S01]  /*5730*/  IMAD.X R7, R9, 0x1, R167, P4 ;  /* 0x0000000109077824 */ /* 0x000fe200020e06a7 */
[----:B------:R-:W-:Y:S01]  /*5740*/  LEA R10, P5, R14, R10, 0x1 ;  /* 0x0000000a0e0a7211 */ /* 0x000fe200078a08ff */
[----:B------:R-:W-:Y:S02]  /*5750*/  IMAD.IADD R13, R13, 0x1, R15 ;  /* 0x000000010d0d7824 */ /* 0x000fe400078e020f */
[----:B------:R-:W-:-:S03]  /*5760*/  F2FP.F16.F32.PACK_AB R3, RZ, R3 ;  /* 0x00000003ff03723e */ /* 0x000fc600000000ff */
[----:B------:R-:W-:Y:S02]  /*5770*/  LEA.HI.X R11, R14, R11, R13, 0x1, P5 ;  /* 0x0000000b0e0b7211 */ /* 0x000fe400028f0c0d */
[----:B------:R2:W-:Y:S01]  /*5780*/  @P3 STG.E.U16 desc[UR36][R6.64], R3 ;  /* 0x0000000306003986 */ /* 0x0005e2000c101524 */
[----:B------:R-:W-:Y:S05]  /*5790*/  @!P2 BRA `(.L_x_160) ;  /* 0x000000000004a947 */ /* 0x000fea0003800000 */
[----:B------:R0:W5:Y:S02]  /*57a0*/  LDG.E.LTC128B.U16 R172, desc[UR36][R10.64+0x2] ;  /* 0x000002240aac7981 */ /* 0x000164000c1e1520 */
.L_x_160:
[----:B------:R-:W-:Y:S05]  /*57b0*/  BSYNC B1 ;  /* 0x0000000000017941 */ /* 0x000fea0003800000 */
.L_x_159:
[----:B-----5:R-:W-:Y:S01]  /*57c0*/  HADD2.F32 R12, -RZ, R172.H0_H0 ;  /* 0x200000acff0c7230 */ /* 0x020fe20000004100 */
[----:B------:R-:W-:Y:S01]  /*57d0*/  ISETP.GT.AND P3, PT, R0, 0x8, P0 ;  /* 0x000000080000780c */ /* 0x000fe20000764270 */
[----:B------:R-:W-:Y:S03]  /*57e0*/  BSSY B1, `(.L_x_161) ;  /* 0x0000007000017945 */ /* 0x000fe60003800000 */
[----:B------:R-:W-:-:S04]  /*57f0*/  FMUL R12, R12, R155 ;  /* 0x0000009b0c0c7220 */ /* 0x000fc80000400000 */
[----:B------:R-:W-:-:S05]  /*5800*/  FFMA R12, R27, R154, R12 ;  /* 0x0000009a1b0c7223 */ /* 0x000fca000000000c */
[----:B------:R-:W-:-:S05]  /*5810*/  F2FP.F16.F32.PACK_AB R12, RZ, R12 ;  /* 0x0000000cff0c723e */ /* 0x000fca00000000ff */
[----:B------:R0:W-:Y:S01]  /*5820*/  @P2 STG.E.U16 desc[UR36][R6.64+0x2], R12 ;  /* 0x0000020c06002986 */ /* 0x0001e2000c101524 */
[----:B------:R-:W-:Y:S05]  /*5830*/  @!P3 BRA `(.L_x_162) ;  /* 0x000000000004b947 */ /* 0x000fea0003800000 */
[----:B------:R0:W5:Y:S02]  /*5840*/  LDG.E.LTC128B.U16 R172, desc[UR36][R4.64+0x10] ;  /* 0x0000102404ac7981 */ /* 0x000164000c1e1520 */
.L_x_162:
[----:B------:R-:W-:Y:S05]  /*5850*/  BSYNC B1 ;  /* 0x0000000000017941 */ /* 0x000fea0003800000 */
.L_x_161:
[----:B0-2--5:R-:W-:Y:S01]  /*5860*/  HADD2.F32 R6, -RZ, R172.H0_H0 ;  /* 0x200000acff067230 */ /* 0x025fe20000004100 */
[----:B------:R-:W-:Y:S01]  /*5870*/  ISETP.GT.AND P2, PT, R0, 0x9, P0 ;  /* 0x000000090000780c */ /* 0x000fe20000744270 */
[----:B------:R-:W-:Y:S01]  /*5880*/  IMAD.MOV.U32 R7, RZ, RZ, R9 ;  /* 0x000000ffff077224 */ /* 0x000fe200078e0009 */
[----:B------:R-:W-:Y:S02]  /*5890*/  BSSY B1, `(.L_x_163) ;  /* 0x0000008000017945 */ /* 0x000fe40003800000 */
[----:B------:R-:W-:Y:S01]  /*58a0*/  FMUL R3, R6, R155 ;  /* 0x0000009b06037220 */ /* 0x000fe20000400000 */
[----:B------:R-:W-:-:S03]  /*58b0*/  IMAD.MOV.U32 R6, RZ, RZ, R8 ;  /* 0x000000ffff067224 */ /* 0x000fc600078e0008 */
[----:B------:R-:W-:-:S05]  /*58c0*/  FFMA R3, R28, R154, R3 ;  /* 0x0000009a1c037223 */ /* 0x000fca0000000003 */
[----:B------:R-:W-:-:S05]  /*58d0*/  F2FP.F16.F32.PACK_AB R3, RZ, R3 ;  /* 0x00000003ff03723e */ /* 0x000fca00000000ff */
[----:B------:R0:W-:Y:S01]  /*58e0*/  @P3 STG.E.U16 desc[UR36][R6.64+0x10], R3 ;  /* 0x0000100306003986 */ /* 0x0001e2000c101524 */
[----:B------:R-:W-:Y:S05]  /*58f0*/  @!P2 BRA `(.L_x_164) ;  /* 0x000000000004a947 */ /* 0x000fea0003800000 */
[----:B------:R2:W5:Y:S02]  /*5900*/  LDG.E.LTC128B.U16 R172, desc[UR36][R4.64+0x12] ;  /* 0x0000122404ac7981 */ /* 0x000564000c1e1520 */
.L_x_164:
[----:B------:R-:W-:Y:S05]  /*5910*/  BSYNC B1 ;  /* 0x0000000000017941 */ /* 0x000fea0003800000 */
.L_x_163:
        /* <DEDUP_REMOVED lines=9> */
.L_x_166:
[----:B------:R-:W-:Y:S05]  /*59b0*/  BSYNC B1 ;  /* 0x0000000000017941 */ /* 0x000fea0003800000 */
.L_x_165:
[----:B0----5:R-:W-:Y:S01]  /*59c0*/  HADD2.F32 R12, -RZ, R172.H0_H0 ;  /* 0x200000acff0c7230 */ /* 0x021fe20000004100 */
[----:B------:R-:W-:Y:S01]  /*59d0*/  IADD3 R8, P3, R165, R8, RZ ;  /* 0x00000008a5087210 */ /* 0x000fe20007f7e0ff */
[----:B------:R-:W-:Y:S01]  /*59e0*/  BSSY B1, `(.L_x_167) ;  /* 0x0000009000017945 */ /* 0x000fe20003800000 */
[----:B------:R-:W-:Y:S02]  /*59f0*/  ISETP.GT.AND P2, PT, R0, 0x9, P1 ;  /* 0x000000090000780c */ /* 0x000fe40000f44270 */
[----:B------:R-:W-:Y:S01]  /*5a00*/  FMUL R3, R12, R155 ;  /* 0x0000009b0c037220 */ /* 0x000fe20000400000 */
[----:B------:R-:W-:-:S03]  /*5a10*/  IMAD.X R9, R167, 0x1, R9, P3 ;  /* 0x00000001a7097824 */ /* 0x000fc600018e0609 */
[----:B------:R-:W-:-:S05]  /*5a20*/  FFMA R3, R30, R154, R3 ;  /* 0x0000009a1e037223 */ /* 0x000fca0000000003 */
[----:B------:R-:W-:-:S05]  /*5a30*/  F2FP.F16.F32.PACK_AB R3, RZ, R3 ;  /* 0x00000003ff03723e */ /* 0x000fca00000000ff */
[----:B------:R0:W-:Y:S01]  /*5a40*/  @P4 STG.E.U16 desc[UR36][R8.64+0x10], R3 ;  /* 0x0000100308004986 */ /* 0x0001e2000c101524 */
[----:B------:R-:W-:Y:S05]  /*5a50*/  @!P2 BRA `(.L_x_168) ;  /* 0x000000000004a947 */ /* 0x000fea0003800000 */
[----:B------:R0:W5:Y:S02]  /*5a60*/  LDG.E.LTC128B.U16 R172, desc[UR36][R10.64+0x12] ;  /* 0x000012240aac7981 */ /* 0x000164000c1e1520 */
.L_x_168:
[----:B------:R-:W-:Y:S05]  /*5a70*/  BSYNC B1 ;  /* 0x0000000000017941 */ /* 0x000fea0003800000 */
.L_x_167:
[----:B0----5:R-:W-:Y:S01]  /*5a80*/  HADD2.F32 R8, -RZ, R172.H0_H0 ;  /* 0x200000acff087230 */ /* 0x021fe20000004100 */
[----:B------:R-:W-:Y:S01]  /*5a90*/  ISETP.GT.AND P3, PT, R0, 0x10, P0 ;  /* 0x000000100000780c */ /* 0x000fe20000764270 */
[----:B------:R-:W-:Y:S03]  /*5aa0*/  BSSY B1, `(.L_x_169) ;  /* 0x0000009000017945 */ /* 0x000fe60003800000 */
[----:B------:R-:W-:-:S04]  /*5ab0*/  FMUL R8, R8, R155 ;  /* 0x0000009b08087220 */ /* 0x000fc80000400000 */
[----:B------:R-:W-:Y:S01]  /*5ac0*/  FFMA R31, R31, R154, R8 ;  /* 0x0000009a1f1f7223 */ /* 0x000fe20000000008 */
[----:B------:R-:W-:-:S04]  /*5ad0*/  IADD3 R8, P4, P5, R165, R158, R93 ;  /* 0x0000009ea5087210 */ /* 0x000fc80007d9e05d */
[----:B------:R-:W-:Y:S02]  /*5ae0*/  F2FP.F16.F32.PACK_AB R31, RZ, R31 ;  /* 0x0000001fff1f723e */ /* 0x000fe400000000ff */
[----:B------:R-:W-:-:S05]  /*5af0*/  IADD3.X R9, R167, R159, R95, P4, P5 ;  /* 0x0000009fa7097210 */ /* 0x000fca00027ea45f */
[----:B------:R0:W-:Y:S01]  /*5b00*/  @P2 STG.E.U16 desc[UR36][R8.64+0x12], R31 ;  /* 0x0000121f08002986 */ /* 0x0001e2000c101524 */
[----:B------:R-:W-:Y:S05]  /*5b10*/  @!P3 BRA `(.L_x_170) ;  /* 0x000000000004b947 */ /* 0x000fea0003800000 */
[----:B------:R0:W5:Y:S02]  /*5b20*/  LDG.E.LTC128B.U16 R172, desc[UR36][R4.64+0x20] ;  /* 0x0000202404ac7981 */ /* 0x000164000c1e1520 */
.L_x_170:
[----:B------:R-:W-:Y:S05]  /*5b30*/  BSYNC B1 ;  /* 0x0000000000017941 */ /* 0x000fea0003800000 */
.L_x_169:
        /* <DEDUP_REMOVED lines=9> */
.L_x_172:
[----:B------:R-:W-:Y:S05]  /*5bd0*/  BSYNC B1 ;  /* 0x0000000000017941 */ /* 0x000fea0003800000 */
.L_x_171:
        /* <DEDUP_REMOVED lines=9> */
.L_x_174:
[----:B------:R-:W-:Y:S05]  /*5c70*/  BSYNC B1 ;  /* 0x0000000000017941 */ /* 0x000fea0003800000 */
.L_x_173:
[----:B0----5:R-:W-:Y:S01]  /*5c80*/  HADD2.F32 R12, -RZ, R172.H0_H0 ;  /* 0x200000acff0c7230 */ /* 0x021fe20000004100 */
        /* <DEDUP_REMOVED lines=8> */
.L_x_176:
[----:B------:R-:W-:Y:S05]  /*5d10*/  BSYNC B1 ;  /* 0x0000000000017941 */ /* 0x000fea0003800000 */
.L_x_175:
        /* <DEDUP_REMOVED lines=9> */
.L_x_178:
[----:B------:R-:W-:Y:S05]  /*5db0*/  BSYNC B1 ;  /* 0x0000000000017941 */ /* 0x000fea0003800000 */
.L_x_177:
        /* <DEDUP_REMOVED lines=9> */
.L_x_180:
[----:B------:R-:W-:Y:S05]  /*5e50*/  BSYNC B1 ;  /* 0x0000000000017941 */ /* 0x000fea0003800000 */
.L_x_179:
        /* <DEDUP_REMOVED lines=9> */
.L_x_182:
[----:B------:R-:W-:Y:S05]  /*5ef0*/  BSYNC B1 ;  /* 0x0000000000017941 */ /* 0x000fea0003800000 */
.L_x_181:
        /* <DEDUP_REMOVED lines=9> */
.L_x_184:
[----:B------:R-:W-:Y:S05]  /*5f90*/  BSYNC B1 ;  /* 0x0000000000017941 */ /* 0x000fea0003800000 */
.L_x_183:
        /* <DEDUP_REMOVED lines=9> */
.L_x_186:
[----:B------:R-:W-:Y:S05]  /*6030*/  BSYNC B1 ;  /* 0x0000000000017941 */ /* 0x000fea0003800000 */
.L_x_185:
        /* <DEDUP_REMOVED lines=9> */
.L_x_188:
[----:B------:R-:W-:Y:S05]  /*60d0*/  BSYNC B1 ;  /* 0x0000000000017941 */ /* 0x000fea0003800000 */
.L_x_187:
        /* <DEDUP_REMOVED lines=9> */
.L_x_190:
[----:B------:R-:W-:Y:S05]  /*6170*/  BSYNC B1 ;  /* 0x0000000000017941 */ /* 0x000fea0003800000 */
.L_x_189:
        /* <DEDUP_REMOVED lines=9> */
.L_x_192:
[----:B------:R-:W-:Y:S05]  /*6210*/  BSYNC B1 ;  /* 0x0000000000017941 */ /* 0x000fea0003800000 */
.L_x_191:
        /* <DEDUP_REMOVED lines=9> */
.L_x_194:
[----:B------:R-:W-:Y:S05]  /*62b0*/  BSYNC B1 ;  /* 0x0000000000017941 */ /* 0x000fea0003800000 */
.L_x_193:
        /* <DEDUP_REMOVED lines=9> */
.L_x_196:
[----:B------:R-:W-:Y:S05]  /*6350*/  BSYNC B1 ;  /* 0x0000000000017941 */ /* 0x000fea0003800000 */
.L_x_195:
        /* <DEDUP_REMOVED lines=9> */
.L_x_198:
[----:B------:R-:W-:Y:S05]  /*63f0*/  BSYNC B1 ;  /* 0x0000000000017941 */ /* 0x000fea0003800000 */
.L_x_197:
        /* <DEDUP_REMOVED lines=9> */
.L_x_200:
[----:B------:R-:W-:Y:S05]  /*6490*/  BSYNC B1 ;  /* 0x0000000000017941 */ /* 0x000fea0003800000 */
.L_x_199:
        /* <DEDUP_REMOVED lines=9> */
.L_x_202:
[----:B------:R-:W-:Y:S05]  /*6530*/  BSYNC B1 ;  /* 0x0000000000017941 */ /* 0x000fea0003800000 */
.L_x_201:
        /* <DEDUP_REMOVED lines=9> */
.L_x_204:
[----:B------:R-:W-:Y:S05]  /*65d0*/  BSYNC B1 ;  /* 0x0000000000017941 */ /* 0x000fea0003800000 */
.L_x_203:
        /* <DEDUP_REMOVED lines=9> */
.L_x_206:
[----:B------:R-:W-:Y:S05]  /*6670*/  BSYNC B1 ;  /* 0x0000000000017941 */ /* 0x000fea0003800000 */
.L_x_205:
        /* <DEDUP_REMOVED lines=9> */
.L_x_208:
[----:B------:R-:W-:Y:S05]  /*6710*/  BSYNC B1 ;  /* 0x0000000000017941 */ /* 0x000fea0003800000 */
.L_x_207:
        /* <DEDUP_REMOVED lines=9> */
.L_x_210:
[----:B------:R-:W-:Y:S05]  /*67b0*/  BSYNC B1 ;  /* 0x0000000000017941 */ /* 0x000fea0003800000 */
.L_x_209:
        /* <DEDUP_REMOVED lines=9> */
.L_x_212:
[----:B------:R-:W-:Y:S05]  /*6850*/  BSYNC B1 ;  /* 0x0000000000017941 */ /* 0x000fea0003800000 */
.L_x_211:
        /* <DEDUP_REMOVED lines=9> */
.L_x_214:
[----:B------:R-:W-:Y:S05]  /*68f0*/  BSYNC B1 ;  /* 0x0000000000017941 */ /* 0x000fea0003800000 */
.L_x_213:
        /* <DEDUP_REMOVED lines=9> */
.L_x_216:
[----:B------:R-:W-:Y:S05]  /*6990*/  BSYNC B1 ;  /* 0x0000000000017941 */ /* 0x000fea0003800000 */
.L_x_215:
        /* <DEDUP_REMOVED lines=9> */
.L_x_218:
[----:B------:R-:W-:Y:S05]  /*6a30*/  BSYNC B1 ;  /* 0x0000000000017941 */ /* 0x000fea0003800000 */
.L_x_217:
        /* <DEDUP_REMOVED lines=9> */
.L_x_220:
[----:B------:R-:W-:Y:S05]  /*6ad0*/  BSYNC B1 ;  /* 0x0000000000017941 */ /* 0x000fea0003800000 */
.L_x_219:
        /* <DEDUP_REMOVED lines=9> */
.L_x_222:
[----:B------:R-:W-:Y:S05]  /*6b70*/  BSYNC B1 ;  /* 0x0000000000017941 */ /* 0x000fea0003800000 */
.L_x_221:
        /* <DEDUP_REMOVED lines=9> */
.L_x_224:
[----:B------:R-:W-:Y:S05]  /*6c10*/  BSYNC B1 ;  /* 0x0000000000017941 */ /* 0x000fea0003800000 */
.L_x_223:
        /* <DEDUP_REMOVED lines=9> */
.L_x_226:
[----:B------:R-:W-:Y:S05]  /*6cb0*/  BSYNC B1 ;  /* 0x0000000000017941 */ /* 0x000fea0003800000 */
.L_x_225:
        /* <DEDUP_REMOVED lines=9> */
.L_x_228:
[----:B------:R-:W-:Y:S05]  /*6d50*/  BSYNC B1 ;  /* 0x0000000000017941 */ /* 0x000fea0003800000 */
.L_x_227:
        /* <DEDUP_REMOVED lines=9> */
.L_x_230:
[----:B------:R-:W-:Y:S05]  /*6df0*/  BSYNC B1 ;  /* 0x0000000000017941 */ /* 0x000fea0003800000 */
.L_x_229:
        /* <DEDUP_REMOVED lines=9> */
.L_x_232:
[----:B------:R-:W-:Y:S05]  /*6e90*/  BSYNC B1 ;  /* 0x0000000000017941 */ /* 0x000fea0003800000 */
.L_x_231:
        /* <DEDUP_REMOVED lines=9> */
.L_x_234:
[----:B------:R-:W-:Y:S05]  /*6f30*/  BSYNC B1 ;  /* 0x0000000000017941 */ /* 0x000fea0003800000 */
.L_x_233:
        /* <DEDUP_REMOVED lines=9> */
.L_x_236:
[----:B------:R-:W-:Y:S05]  /*6fd0*/  BSYNC B1 ;  /* 0x0000000000017941 */ /* 0x000fea0003800000 */
.L_x_235:
        /* <DEDUP_REMOVED lines=9> */
.L_x_238:
[----:B------:R-:W-:Y:S05]  /*7070*/  BSYNC B1 ;  /* 0x0000000000017941 */ /* 0x000fea0003800000 */
.L_x_237:
        /* <DEDUP_REMOVED lines=9> */
.L_x_240:
[----:B------:R-:W-:Y:S05]  /*7110*/  BSYNC B1 ;  /* 0x0000000000017941 */ /* 0x000fea0003800000 */
.L_x_239:
        /* <DEDUP_REMOVED lines=9> */
.L_x_242:
[----:B------:R-:W-:Y:S05]  /*71b0*/  BSYNC B1 ;  /* 0x0000000000017941 */ /* 0x000fea0003800000 */
.L_x_241:
        /* <DEDUP_REMOVED lines=9> */
.L_x_244:
[----:B------:R-:W-:Y:S05]  /*7250*/  BSYNC B1 ;  /* 0x0000000000017941 */ /* 0x000fea0003800000 */
.L_x_243:
        /* <DEDUP_REMOVED lines=9> */
.L_x_246:
[----:B------:R-:W-:Y:S05]  /*72f0*/  BSYNC B1 ;  /* 0x0000000000017941 */ /* 0x000fea0003800000 */
.L_x_245:
        /* <DEDUP_REMOVED lines=9> */
.L_x_248:
[----:B------:R-:W-:Y:S05]  /*7390*/  BSYNC B1 ;  /* 0x0000000000017941 */ /* 0x000fea0003800000 */
.L_x_247:
        /* <DEDUP_REMOVED lines=9> */
.L_x_250:
[----:B------:R-:W-:Y:S05]  /*7430*/  BSYNC B1 ;  /* 0x0000000000017941 */ /* 0x000fea0003800000 */
.L_x_249:
        /* <DEDUP_REMOVED lines=9> */
.L_x_252:
[----:B------:R-:W-:Y:S05]  /*74d0*/  BSYNC B1 ;  /* 0x0000000000017941 */ /* 0x000fea0003800000 */
.L_x_251:
        /* <DEDUP_REMOVED lines=9> */
.L_x_254:
[----:B------:R-:W-:Y:S05]  /*7570*/  BSYNC B1 ;  /* 0x0000000000017941 */ /* 0x000fea0003800000 */
.L_x_253:
        /* <DEDUP_REMOVED lines=9> */
.L_x_256:
[----:B------:R-:W-:Y:S05]  /*7610*/  BSYNC B1 ;  /* 0x0000000000017941 */ /* 0x000fea0003800000 */
.L_x_255:
        /* <DEDUP_REMOVED lines=9> */
.L_x_258:
[----:B------:R-:W-:Y:S05]  /*76b0*/  BSYNC B1 ;  /* 0x0000000000017941 */ /* 0x000fea0003800000 */
.L_x_257:
        /* <DEDUP_REMOVED lines=9> */
.L_x_260:
[----:B------:R-:W-:Y:S05]  /*7750*/  BSYNC B1 ;  /* 0x0000000000017941 */ /* 0x000fea0003800000 */
.L_x_259:
        /* <DEDUP_REMOVED lines=9> */
.L_x_262:
[----:B------:R-:W-:Y:S05]  /*77f0*/  BSYNC B1 ;  /* 0x0000000000017941 */ /* 0x000fea0003800000 */
.L_x_261:
        /* <DEDUP_REMOVED lines=9> */
.L_x_264:
[----:B------:R-:W-:Y:S05]  /*7890*/  BSYNC B1 ;  /* 0x0000000000017941 */ /* 0x000fea0003800000 */
.L_x_263:
        /* <DEDUP_REMOVED lines=9> */
.L_x_266:
[----:B------:R-:W-:Y:S05]  /*7930*/  BSYNC B1 ;  /* 0x0000000000017941 */ /* 0x000fea0003800000 */
.L_x_265:
        /* <DEDUP_REMOVED lines=9> */
.L_x_268:
[----:B------:R-:W-:Y:S05]  /*79d0*/  BSYNC B1 ;  /* 0x0000000000017941 */ /* 0x000fea0003800000 */
.L_x_267:
        /* <DEDUP_REMOVED lines=9> */
.L_x_270:
[----:B------:R-:W-:Y:S05]  /*7a70*/  BSYNC B1 ;  /* 0x0000000000017941 */ /* 0x000fea0003800000 */
.L_x_269:
        /* <DEDUP_REMOVED lines=9> */
.L_x_272:
[----:B------:R-:W-:Y:S05]  /*7b10*/  BSYNC B1 ;  /* 0x0000000000017941 */ /* 0x000fea0003800000 */
.L_x_271:
        /* <DEDUP_REMOVED lines=9> */
.L_x_274:
[----:B------:R-:W-:Y:S05]  /*7bb0*/  BSYNC B1 ;  /* 0x0000000000017941 */ /* 0x000fea0003800000 */
.L_x_273:
        /* <DEDUP_REMOVED lines=9> */
.L_x_276:
[----:B------:R-:W-:Y:S05]  /*7c50*/  BSYNC B1 ;  /* 0x0000000000017941 */ /* 0x000fea0003800000 */
.L_x_275:
[----:B012--5:R-:W-:Y:S01]  /*7c60*/  HADD2.F32 R4, -RZ, R172.H0_H0 ;  /* 0x200000acff047230 */ /* 0x027fe20000004100 */
        /* <DEDUP_REMOVED lines=8> */
.L_x_278:
[----:B------:R-:W-:Y:S05]  /*7cf0*/  BSYNC B1 ;  /* 0x0000000000017941 */ /* 0x000fea0003800000 */
.L_x_277:
[----:B0----5:R-:W-:Y:S01]  /*7d00*/  HADD2.F32 R4, -RZ, R172.H0_H0 ;  /* 0x200000acff047230 */ /* 0x021fe20000004100 */
[----:B------:R-:W-:Y:S01]  /*7d10*/  ISETP.GT.AND P1, PT, R0, 0x79, P1 ;  /* 0x000000790000780c */ /* 0x000fe20000f24270 */
[----:B------:R-:W-:Y:S01]  /*7d20*/  @P2 IMAD.MOV.U32 R5, RZ, RZ, R9 ;  /* 0x000000ffff052224 */ /* 0x000fe200078e0009 */
[----:B------:R-:W-:Y:S02]  /*7d30*/  BSSY B1, `(.L_x_279) ;  /* 0x0000008000017945 */ /* 0x000fe40003800000 */
[----:B------:R-:W-:Y:S01]  /*7d40*/  FMUL R3, R4, R155 ;  /* 0x0000009b04037220 */ /* 0x000fe20000400000 */
[----:B------:R-:W-:-:S03]  /*7d50*/  @P2 IMAD.MOV.U32 R4, RZ, RZ, R8 ;  /* 0x000000ffff042224 */ /* 0x000fc600078e0008 */
[----:B------:R-:W-:-:S05]  /*7d60*/  FFMA R3, R86, R154, R3 ;  /* 0x0000009a56037223 */ /* 0x000fca0000000003 */
[----:B------:R-:W-:-:S05]  /*7d70*/  F2FP.F16.F32.PACK_AB R3, RZ, R3 ;  /* 0x00000003ff03723e */ /* 0x000fca00000000ff */
[----:B------:R0:W-:Y:S01]  /*7d80*/  @P2 STG.E.U16 desc[UR36][R4.64+0xf0], R3 ;  /* 0x0000f00304002986 */ /* 0x0001e2000c101524 */
[----:B------:R-:W-:Y:S05]  /*7d90*/  @!P1 BRA `(.L_x_280) ;  /* 0x0000000000049947 */ /* 0x000fea0003800000 */
[----:B------:R2:W5:Y:S02]  /*7da0*/  LDG.E.LTC128B.U16 R172, desc[UR36][R10.64+0xf2] ;  /* 0x0000f2240aac7981 */ /* 0x000564000c1e1520 */
.L_x_280:
[----:B------:R-:W-:Y:S05]  /*7db0*/  BSYNC B1 ;  /* 0x0000000000017941 */ /* 0x000fea0003800000 */
.L_x_279:
[----:B------:R-:W-:Y:S05]  /*7dc0*/  @!P1 BRA `(.L_x_281) ;  /* 0x00000024004c9947 */ /* 0x000fea0003800000 */
[----:B-----5:R-:W-:-:S05]  /*7dd0*/  HADD2.F32 R172, -RZ, R172.H0_H0 ;  /* 0x200000acffac7230 */ /* 0x020fca0000004100 */
[----:B------:R-:W-:-:S04]  /*7de0*/  FMUL R172, R172, R155 ;  /* 0x0000009bacac7220 */ /* 0x000fc80000400000 */
[----:B------:R-:W-:-:S05]  /*7df0*/  FFMA R172, R87, R154, R172 ;  /* 0x0000009a57ac7223 */ /* 0x000fca00000000ac */
[----:B------:R-:W-:-:S05]  /*7e00*/  F2FP.F16.F32.PACK_AB R172, RZ, R172 ;  /* 0x000000acffac723e */ /* 0x000fca00000000ff */
[----:B------:R0:W-:Y:S01]  /*7e10*/  STG.E.U16 desc[UR36][R8.64+0xf2], R172 ;  /* 0x0000f2ac08007986 */ /* 0x0001e2000c101524 */
[----:B------:R-:W-:Y:S05]  /*7e20*/  BRA `(.L_x_281) ;  /* 0x0000002400347947 */ /* 0x000fea0003800000 */
.L_x_30:
[----:B------:R-:W-:Y:S01]  /*7e30*/  ULDC.64 UR4, c[0x0][0x5c0] ;  /* 0x0001700000047ab9 */ /* 0x000fe20000000a00 */
[-C--:B------:R-:W-:Y:S01]  /*7e40*/  FMUL R88, R88, R154.reuse ;  /* 0x0000009a58587220 */ /* 0x080fe20000400000 */
[----:B------:R-:W-:Y:S01]  /*7e50*/  LEA R8, P0, R166, UR4, 0x1 ;  /* 0x00000004a6087c11 */ /* 0x000fe2000f8008ff */
[-C--:B------:R-:W-:Y:S01]  /*7e60*/  FMUL R89, R89, R154.reuse ;  /* 0x0000009a59597220 */ /* 0x080fe20000400000 */
[----:B------:R-:W-:Y:S01]  /*7e70*/  ISETP.GT.AND P2, PT, R0, 0x1, P3 ;  /* 0x000000010000780c */ /* 0x000fe20001f44270 */
[-C--:B------:R-:W-:Y:S01]  /*7e80*/  FMUL R90, R90, R154.reuse ;  /* 0x0000009a5a5a7220 */ /* 0x080fe20000400000 */
[----:B------:R-:W-:Y:S01]  /*7e90*/  LEA.HI.X R9, R166, UR5, R169, 0x1, P0 ;  /* 0x00000005a6097c11 */ /* 0x000fe200080f0ca9 */
[-C--:B------:R-:W-:Y:S01]  /*7ea0*/  FMUL R91, R91, R154.reuse ;  /* 0x0000009a5b5b7220 */ /* 0x080fe20000400000 */
[----:B------:R-:W-:Y:S01]  /*7eb0*/  ISETP.GT.AND P0, PT, R3, 0x8, PT ;  /* 0x000000080300780c */ /* 0x000fe20003f04270 */
[----:B------:R-:W-:Y:S01]  /*7ec0*/  FMUL R92, R92, R154 ;  /* 0x0000009a5c5c7220 */ /* 0x000fe20000400000 */
[----:B------:R-:W-:Y:S01]  /*7ed0*/  F2FP.F16.F32.PACK_AB R88, RZ, R88 ;  /* 0x00000058ff58723e */ /* 0x000fe200000000ff */
[-C--:B------:R-:W-:Y:S01]  /*7ee0*/  FMUL R93, R93, R154.reuse ;  /* 0x0000009a5d5d7220 */ /* 0x080fe20000400000 */
[----:B------:R-:W-:Y:S01]  /*7ef0*/  SHF.L.U32 R7, R4, 0x4, RZ ;  /* 0x0000000404077819 */ /* 0x000fe200000006ff */
[-C--:B------:R-:W-:Y:S01]  /*7f00*/  FMUL R94, R94, R154.reuse ;  /* 0x0000009a5e5e7220 */ /* 0x080fe20000400000 */
[----:B------:R-:W-:Y:S01]  /*7f10*/  ISETP.GT.AND P4, PT, R0, RZ, P0 ;  /* 0x000000ff0000720c */ /* 0x000fe20000784270 */
[----:B------:R-:W-:Y:S01]  /*7f20*/  @P1 STG.E.U16 desc[UR36][R8.64], R88 ;  /* 0x0000005808001986 */ /* 0x000fe2000c101524 */
[----:B------:R-:W-:Y:S01]  /*7f30*/  SHF.L.U64.HI R6, R4, 0x4, R5 ;  /* 0x0000000404067819 */ /* 0x000fe20000010205 */
[----:B------:R-:W-:Y:S01]  /*7f40*/  FMUL R95, R95, R154 ;  /* 0x0000009a5f5f7220 */ /* 0x000fe20000400000 */
[----:B------:R-:W-:Y:S01]  /*7f50*/  IADD3 R10, P5, R7, R8, RZ ;  /* 0x00000008070a7210 */ /* 0x000fe20007fbe0ff */
[-C--:B------:R-:W-:Y:S01]  /*7f60*/  FMUL R96, R96, R154.reuse ;  /* 0x0000009a60607220 */ /* 0x080fe20000400000 */
[----:B------:R-:W-:Y:S01]  /*7f70*/  ISETP.GT.AND P1, PT, R0, 0x1, P0 ;  /* 0x000000010000780c */ /* 0x000fe20000724270 */
[----:B------:R-:W-:Y:S01]  /*7f80*/  FMUL R97, R97, R154 ;  /* 0x0000009a61617220 */ /* 0x000fe20000400000 */
[----:B------:R-:W-:Y:S01]  /*7f90*/  F2FP.F16.F32.PACK_AB R89, RZ, R89 ;  /* 0x00000059ff59723e */ /* 0x000fe200000000ff */
[----:B------:R-:W-:Y:S01]  /*7fa0*/  IMAD.X R11, R6, 0x1, R9, P5 ;  /* 0x00000001060b7824 */ /* 0x000fe200028e0609 */
[----:B------:R-:W-:Y:S01]  /*7fb0*/  F2FP.F16.F32.PACK_AB R90, RZ, R90 ;  /* 0x0000005aff5a723e */ /* 0x000fe200000000ff */
[-C--:B------:R-:W-:Y:S01]  /*7fc0*/  FMUL R98, R98, R154.reuse ;  /* 0x0000009a62627220 */ /* 0x080fe20000400000 */
[----:B------:R-:W-:Y:S01]  /*7fd0*/  F2FP.F16.F32.PACK_AB R91, RZ, R91 ;  /* 0x0000005bff5b723e */ /* 0x000fe200000000ff */
[----:B------:R-:W-:Y:S01]  /*7fe0*/  @P2 STG.E.U16 desc[UR36][R8.64+0x2], R89 ;  /* 0x0000025908002986 */ /* 0x000fe2000c101524 */
[C---:B------:R-:W-:Y:S01]  /*7ff0*/  ISETP.GT.AND P5, PT, R0.reuse, 0x9, P3 ;  /* 0x000000090000780c */ /* 0x040fe20001fa4270 */
[-C--:B------:R-:W-:Y:S01]  /*8000*/  FMUL R99, R99, R154.reuse ;  /* 0x0000009a63637220 */ /* 0x080fe20000400000 */
[C---:B------:R-:W-:Y:S01]  /*8010*/  ISETP.GT.AND P2, PT, R0.reuse, 0x8, P0 ;  /* 0x000000080000780c */ /* 0x040fe20000744270 */
[----:B------:R-:W-:Y:S01]  /*8020*/  @P4 STG.E.U16 desc[UR36][R10.64], R90 ;  /* 0x0000005a0a004986 */ /* 0x000fe2000c101524 */
[----:B------:R-:W-:Y:S01]  /*8030*/  ISETP.GT.AND P4, PT, R0, 0x8, P3 ;  /* 0x000000080000780c */ /* 0x000fe20001f84270 */
[----:B------:R-:W-:Y:S01]  /*8040*/  FMUL R100, R100, R154 ;  /* 0x0000009a64647220 */ /* 0x000fe20000400000 */
[----:B------:R-:W-:Y:S01]  /*8050*/  F2FP.F16.F32.PACK_AB R92, RZ, R92 ;  /* 0x0000005cff5c723e */ /* 0x000fe200000000ff */
[----:B------:R-:W-:Y:S01]  /*8060*/  @P1 STG.E.U16 desc[UR36][R10.64+0x2], R91 ;  /* 0x0000025b0a001986 */ /* 0x000fe2000c101524 */
[----:B------:R-:W-:Y:S01]  /*8070*/  ISETP.GT.AND P1, PT, R0, 0x9, P0 ;  /* 0x000000090000780c */ /* 0x000fe20000724270 */
[-C--:B------:R-:W-:Y:S01]  /*8080*/  FMUL R101, R101, R154.reuse ;  /* 0x0000009a65657220 */ /* 0x080fe20000400000 */
[----:B------:R-:W-:Y:S01]  /*8090*/  F2FP.F16.F32.PACK_AB R93, RZ, R93 ;  /* 0x0000005dff5d723e */ /* 0x000fe200000000ff */
[----:B------:R-:W-:Y:S01]  /*80a0*/  FMUL R102, R102, R154 ;  /* 0x0000009a66667220 */ /* 0x000fe20000400000 */
[----:B------:R-:W-:Y:S01]  /*80b0*/  F2FP.F16.F32.PACK_AB R94, RZ, R94 ;  /* 0x0000005eff5e723e */ /* 0x000fe200000000ff */
[-C--:B------:R-:W-:Y:S01]  /*80c0*/  FMUL R103, R103, R154.reuse ;  /* 0x0000009a67677220 */ /* 0x080fe20000400000 */
[----:B------:R-:W-:Y:S01]  /*80d0*/  F2FP.F16.F32.PACK_AB R95, RZ, R95 ;  /* 0x0000005fff5f723e */ /* 0x000fe200000000ff */
[----:B------:R-:W-:Y:S01]  /*80e0*/  FMUL R104, R104, R154 ;  /* 0x0000009a68687220 */ /* 0x000fe20000400000 */
[----:B------:R-:W-:Y:S01]  /*80f0*/  F2FP.F16.F32.PACK_AB R96, RZ, R96 ;  /* 0x00000060ff60723e */ /* 0x000fe200000000ff */
[----:B------:R-:W-:Y:S01]  /*8100*/  @P4 STG.E.U16 desc[UR36][R8.64+0x10], R92 ;  /* 0x0000105c08004986 */ /* 0x000fe2000c101524 */
[C---:B------:R-:W-:Y:S01]  /*8110*/  ISETP.GT.AND P4, PT, R0.reuse, 0x10, P3 ;  /* 0x000000100000780c */ /* 0x040fe20001f84270 */
[-C--:B------:R-:W-:Y:S01]  /*8120*/  FMUL R105, R105, R154.reuse ;  /* 0x0000009a69697220 */ /* 0x080fe20000400000 */
[----:B------:R-:W-:Y:S01]  /*8130*/  F2FP.F16.F32.PACK_AB R97, RZ, R97 ;  /* 0x00000061ff61723e */ /* 0x000fe200000000ff */
[----:B------:R-:W-:Y:S01]  /*8140*/  @P5 STG.E.U16 desc[UR36][R8.64+0x12], R93 ;  /* 0x0000125d08005986 */ /* 0x000fe2000c101524 */
[----:B------:R-:W-:Y:S01]  /*8150*/  ISETP.GT.AND P5, PT, R0, 0x11, P0 ;  /* 0x000000110000780c */ /* 0x000fe200007a4270 */
        /* <DEDUP_REMOVED lines=74> */
[-C--:B------:R-:W-:Y:S01]  /*8600*/  FMUL R127, R127, R154.reuse ;  /* 0x0000009a7f7f7220 */ /* 0x080fe20000400000 */
[----:B------:R-:W-:Y:S01]  /*8610*/  F2FP.F16.F32.PACK_AB R119, RZ, R119 ;  /* 0x00000077ff77723e */ /* 0x000fe200000000ff */
[----:B------:R-:W-:Y:S01]  /*8620*/  FMUL R128, R128, R154 ;  /* 0x0000009a80807220 */ /* 0x000fe20000400000 */
[----:B------:R-:W-:Y:S01]  /*8630*/  F2FP.F16.F32.PACK_AB R120, RZ, R120 ;  /* 0x00000078ff78723e */ /* 0x000fe200000000ff */
        /* <DEDUP_REMOVED lines=60> */
[----:B------:R-:W-:Y:S01]  /*8a00*/  FMUL R145, R145, R154 ;  /* 0x0000009a91917220 */ /* 0x000fe20000400000 */
[----:B------:R-:W-:Y:S01]  /*8a10*/  F2FP.F16.F32.PACK_AB R137, RZ, R137 ;  /* 0x00000089ff89723e */ /* 0x000fe200000000ff */
[----:B------:R-:W-:Y:S01]  /*8a20*/  IMAD.SHL.U32 R21, R4, 0x100, RZ ;  /* 0x0000010004157824 */ /* 0x000fe200078e00ff */
[----:B------:R-:W-:Y:S01]  /*8a30*/  F2FP.F16.F32.PACK_AB R138, RZ, R138 ;  /* 0x0000008aff8a723e */ /* 0x000fe200000000ff */
[-C--:B------:R-:W-:Y:S01]  /*8a40*/  FMUL R146, R146, R154.reuse ;  /* 0x0000009a92927220 */ /* 0x080fe20000400000 */
[----:B------:R-:W-:Y:S01]  /*8a50*/  F2FP.F16.F32.PACK_AB R139, RZ, R139 ;  /* 0x0000008bff8b723e */ /* 0x000fe200000000ff */
[----:B------:R-:W-:Y:S01]  /*8a60*/  FMUL R147, R147, R154 ;  /* 0x0000009a93937220 */ /* 0x000fe20000400000 */
[----:B------:R-:W-:Y:S01]  /*8a70*/  F2FP.F16.F32.PACK_AB R140, RZ, R140 ;  /* 0x0000008cff8c723e */ /* 0x000fe200000000ff */
[----:B------:R-:W-:Y:S01]  /*8a80*/  @P1 STG.E.U16 desc[UR36][R8.64+0x90], R124 ;  /* 0x0000907c08001986 */ /* 0x000fe2000c101524 */
[----:B------:R-:W-:Y:S01]  /*8a90*/  ISETP.GT.AND P1, PT, R0, 0x50, P3 ;  /* 0x000000500000780c */ /* 0x000fe20001f24270 */
[-C--:B------:R-:W-:Y:S01]  /*8aa0*/  FMUL R148, R148, R154.reuse ;  /* 0x0000009a94947220 */ /* 0x080fe20000400000 */
[----:B------:R-:W-:Y:S01]  /*8ab0*/  F2FP.F16.F32.PACK_AB R141, RZ, R141 ;  /* 0x0000008dff8d723e */ /* 0x000fe200000000ff */
[----:B------:R-:W-:Y:S01]  /*8ac0*/  @P2 STG.E.U16 desc[UR36][R8.64+0x92], R125 ;  /* 0x0000927d08002986 */ /* 0x000fe2000c101524 */
[C---:B------:R-:W-:Y:S01]  /*8ad0*/  ISETP.GT.AND P2, PT, R0.reuse, 0x51, P3 ;  /* 0x000000510000780c */ /* 0x040fe20001f44270 */
        /* <DEDUP_REMOVED lines=13> */
[----:B------:R-:W-:Y:S01]  /*8bb0*/  SHF.L.U64.HI R15, R4, 0x8, R5 ;  /* 0x00000008040f7819 */ /* 0x000fe20000010205 */
[----:B------:R-:W-:Y:S01]  /*8bc0*/  @P2 STG.E.U16 desc[UR36][R8.64+0xa2], R129 ;  /* 0x0000a28108002986 */ /* 0x000fe2000c101524 */
[----:B------:R-:W-:Y:S01]  /*8bd0*/  ISETP.GT.AND P2, PT, R0, 0x59, P3 ;  /* 0x000000590000780c */ /* 0x000fe20001f44270 */
        /* <DEDUP_REMOVED lines=58> */
[----:B------:R-:W-:Y:S01]  /*8f80*/  @P2 STG.E.U16 desc[UR36][R10.64+0xd0], R142 ;  /* 0x0000d08e0a002986 */ /* 0x000fe2000c101524 */
[----:B------:R-:W-:Y:S01]  /*8f90*/  F2FP.F16.F32.PACK_AB R34, RZ, R34 ;  /* 0x00000022ff22723e */ /* 0x000fe200000000ff */
[-C--:B------:R-:W-:Y:S01]  /*8fa0*/  FMUL R42, R42, R154.reuse ;  /* 0x0000009a2a2a7220 */ /* 0x080fe20000400000 */
[----:B------:R-:W-:Y:S01]  /*8fb0*/  F2FP.F16.F32.PACK_AB R35, RZ, R35 ;  /* 0x00000023ff23723e */ /* 0x000fe200000000ff */
[----:B------:R-:W-:Y:S01]  /*8fc0*/  FMUL R43, R43, R154 ;  /* 0x0000009a2b2b7220 */ /* 0x000fe20000400000 */
[----:B------:R-:W-:Y:S01]  /*8fd0*/  F2FP.F16.F32.PACK_AB R36, RZ, R36 ;  /* 0x00000024ff24723e */ /* 0x000fe200000000ff */
[----:B------:R-:W-:Y:S01]  /*8fe0*/  @P4 STG.E.U16 desc[UR36][R10.64+0xd2], R143 ;  /* 0x0000d28f0a004986 */ /* 0x000fe2000c101524 */
[----:B------:R-:W-:Y:S01]  /*8ff0*/  ISETP.GT.AND P4, PT, R0, 0x71, P0 ;  /* 0x000000710000780c */ /* 0x000fe20000784270 */
[----:B------:R-:W-:Y:S01]  /*9000*/  FMUL R44, R44, R154 ;  /* 0x0000009a2c2c7220 */ /* 0x000fe20000400000 */
[----:B------:R-:W-:Y:S01]  /*9010*/  F2FP.F16.F32.PACK_AB R37, RZ, R37 ;  /* 0x00000025ff25723e */ /* 0x000fe200000000ff */
[----:B------:R-:W-:Y:S01]  /*9020*/  @P5 STG.E.U16 desc[UR36][R8.64+0xe0], R144 ;  /* 0x0000e09008005986 */ /* 0x000fe2000c101524 */
[----:B------:R-:W-:Y:S01]  /*9030*/  ISETP.GT.AND P5, PT, R0, 0x70, P0 ;  /* 0x000000700000780c */ /* 0x000fe200007a4270 */
[----:B------:R-:W-:Y:S01]  /*9040*/  @P1 IMAD.MOV.U32 R4, RZ, RZ, R8 ;  /* 0x000000ffff041224 */ /* 0x000fe200078e0008 */
[----:B------:R-:W-:Y:S01]  /*9050*/  F2FP.F16.F32.PACK_AB R38, RZ, R38 ;  /* 0x00000026ff26723e */ /* 0x000fe200000000ff */
[----:B------:R-:W-:Y:S01]  /*9060*/  @P1 IMAD.MOV.U32 R5, RZ, RZ, R9 ;  /* 0x000000ffff051224 */ /* 0x000fe200078e0009 */
[----:B------:R-:W-:Y:S01]  /*9070*/  F2FP.F16.F32.PACK_AB R39, RZ, R39 ;  /* 0x00000027ff27723e */ /* 0x000fe200000000ff */
[----:B------:R-:W-:Y:S01]  /*9080*/  FMUL R45, R45, R154 ;  /* 0x0000009a2d2d7220 */ /* 0x000fe20000400000 */
[----:B------:R-:W-:Y:S01]  /*9090*/  F2FP.F16.F32.PACK_AB R40, RZ, R40 ;  /* 0x00000028ff28723e */ /* 0x000fe200000000ff */
[----:B------:R-:W-:Y:S01]  /*90a0*/  FMUL R46, R46, R154 ;  /* 0x0000009a2e2e7220 */ /* 0x000fe20000400000 */
[----:B------:R0:W-:Y:S01]  /*90b0*/  @P1 STG.E.U16 desc[UR36][R4.64+0xe2], R145 ;  /* 0x0000e29104001986 */ /* 0x0001e2000c101524 */
[----:B------:R-:W-:Y:S01]  /*90c0*/  IADD3 R12, P1, P2, R7, R8, R21 ;  /* 0x00000008070c7210 */ /* 0x000fe20007a3e015 */
[-C--:B------:R-:W-:Y:S01]  /*90d0*/  FMUL R47, R47, R154.reuse ;  /* 0x0000009a2f2f7220 */ /* 0x080fe20000400000 */
[----:B------:R-:W-:Y:S01]  /*90e0*/  F2FP.F16.F32.PACK_AB R41, RZ, R41 ;  /* 0x00000029ff29723e */ /* 0x000fe200000000ff */
[-C--:B------:R-:W-:Y:S01]  /*90f0*/  FMUL R48, R48, R154.reuse ;  /* 0x0000009a30307220 */ /* 0x080fe20000400000 */
[----:B------:R-:W-:Y:S01]  /*9100*/  IADD3.X R13, R6, R9, R15, P1, P2 ;  /* 0x00000009060d7210 */ /* 0x000fe20000fe440f */
[-C--:B------:R-:W-:Y:S01]  /*9110*/  FMUL R49, R49, R154.reuse ;  /* 0x0000009a31317220 */ /* 0x080fe20000400000 */
[C---:B------:R-:W-:Y:S01]  /*9120*/  ISETP.GT.AND P1, PT, R3.reuse, 0x80, PT ;  /* 0x000000800300780c */ /* 0x040fe20003f24270 */
[-C--:B------:R-:W-:Y:S01]  /*9130*/  FMUL R50, R50, R154.reuse ;  /* 0x0000009a32327220 */ /* 0x080fe20000400000 */
[----:B------:R-:W-:Y:S01]  /*9140*/  ISETP.GT.AND P2, PT, R3, 0x88, PT ;  /* 0x000000880300780c */ /* 0x000fe20003f44270 */
[----:B------:R-:W-:Y:S01]  /*9150*/  FMUL R51, R51, R154 ;  /* 0x0000009a33337220 */ /* 0x000fe20000400000 */
[----:B------:R-:W-:Y:S01]  /*9160*/  F2FP.F16.F32.PACK_AB R42, RZ, R42 ;  /* 0x0000002aff2a723e */ /* 0x000fe200000000ff */
[----:B0-----:R-:W-:Y:S01]  /*9170*/  @P5 IMAD.MOV.U32 R4, RZ, RZ, R10 ;  /* 0x000000ffff045224 */ /* 0x001fe200078e000a */
[----:B------:R-:W-:Y:S01]  /*9180*/  F2FP.F16.F32.PACK_AB R43, RZ, R43 ;  /* 0x0000002bff2b723e */ /* 0x000fe200000000ff */
[----:B------:R-:W-:Y:S01]  /*9190*/  @P5 IMAD.MOV.U32 R5, RZ, RZ, R11 ;  /* 0x000000ffff055224 */ /* 0x000fe200078e000b */
[----:B------:R-:W-:Y:S01]  /*91a0*/  F2FP.F16.F32.PACK_AB R44, RZ, R44 ;  /* 0x0000002cff2c723e */ /* 0x000fe200000000ff */
[-C--:B------:R-:W-:Y:S01]  /*91b0*/  FMUL R52, R52, R154.reuse ;  /* 0x0000009a34347220 */ /* 0x080fe20000400000 */
[----:B------:R-:W-:Y:S01]  /*91c0*/  F2FP.F16.F32.PACK_AB R45, RZ, R45 ;  /* 0x0000002dff2d723e */ /* 0x000fe200000000ff */
[-C--:B------:R-:W-:Y:S01]  /*91d0*/  FMUL R53, R53, R154.reuse ;  /* 0x0000009a35357220 */ /* 0x080fe20000400000 */
[----:B------:R0:W-:Y:S01]  /*91e0*/  @P5 STG.E.U16 desc[UR36][R4.64+0xe0], R146 ;  /* 0x0000e09204005986 */ /* 0x0001e2000c101524 */
[----:B------:R-:W-:Y:S01]  /*91f0*/  ISETP.GT.AND P5, PT, R0, 0x78, P3 ;  /* 0x000000780000780c */ /* 0x000fe20001fa4270 */
[-C--:B------:R-:W-:Y:S01]  /*9200*/  FMUL R54, R54, R154.reuse ;  /* 0x0000009a36367220 */ /* 0x080fe20000400000 */
[C---:B------:R-:W-:Y:S01]  /*9210*/  ISETP.GT.AND P3, PT, R0.reuse, 0x79, P3 ;  /* 0x000000790000780c */ /* 0x040fe20001f64270 */
[----:B------:R-:W-:Y:S01]  /*9220*/  @P4 STG.E.U16 desc[UR36][R10.64+0xe2], R147 ;  /* 0x0000e2930a004986 */ /* 0x000fe2000c101524 */
[C---:B------:R-:W-:Y:S01]  /*9230*/  ISETP.GT.AND P4, PT, R0.reuse, 0x78, P0 ;  /* 0x000000780000780c */ /* 0x040fe20000784270 */
[-C--:B------:R-:W-:Y:S01]  /*9240*/  FMUL R55, R55, R154.reuse ;  /* 0x0000009a37377220 */ /* 0x080fe20000400000 */
[----:B------:R-:W-:Y:S01]  /*9250*/  ISETP.GT.AND P0, PT, R0, 0x79, P0 ;  /* 0x000000790000780c */ /* 0x000fe20000704270 */
[----:B------:R-:W-:Y:S01]  /*9260*/  FMUL R56, R56, R154 ;  /* 0x0000009a38387220 */ /* 0x000fe20000400000 */
[----:B------:R-:W-:Y:S01]  /*9270*/  F2FP.F16.F32.PACK_AB R46, RZ, R46 ;  /* 0x0000002eff2e723e */ /* 0x000fe200000000ff */
[-C--:B------:R-:W-:Y:S01]  /*9280*/  FMUL R57, R57, R154.reuse ;  /* 0x0000009a39397220 */ /* 0x080fe20000400000 */
[----:B------:R-:W-:Y:S01]  /*9290*/  F2FP.F16.F32.PACK_AB R47, RZ, R47 ;  /* 0x0000002fff2f723e */ /* 0x000fe200000000ff */
[----:B------:R-:W-:Y:S01]  /*92a0*/  FMUL R58, R58, R154 ;  /* 0x0000009a3a3a7220 */ /* 0x000fe20000400000 */
[----:B------:R-:W-:Y:S01]  /*92b0*/  F2FP.F16.F32.PACK_AB R48, RZ, R48 ;  /* 0x00000030ff30723e */ /* 0x000fe200000000ff */
[----:B------:R-:W-:Y:S01]  /*92c0*/  @P5 STG.E.U16 desc[UR36][R8.64+0xf0], R148 ;  /* 0x0000f09408005986 */ /* 0x000fe2000c101524 */
[----:B0-----:R-:W-:Y:S01]  /*92d0*/  IADD3 R4, P5, R21, R8, RZ ;  /* 0x0000000815047210 */ /* 0x001fe20007fbe0ff */
[-C--:B------:R-:W-:Y:S01]  /*92e0*/  FMUL R59, R59, R154.reuse ;  /* 0x0000009a3b3b7220 */ /* 0x080fe20000400000 */
[----:B------:R-:W-:Y:S01]  /*92f0*/  F2FP.F16.F32.PACK_AB R49, RZ, R49 ;  /* 0x00000031ff31723e */ /* 0x000fe200000000ff */
[----:B------:R0:W-:Y:S01]  /*9300*/  @P3 STG.E.U16 desc[UR36][R8.64+0xf2], R149 ;  /* 0x0000f29508003986 */ /* 0x0001e2000c101524 */
[C---:B------:R-:W-:Y:S01]  /*9310*/  ISETP.GT.AND P3, PT, R0.reuse, RZ, P1 ;  /* 0x000000ff0000720c */ /* 0x040fe20000f64270 */
[----:B------:R-:W-:Y:S01]  /*9320*/  IMAD.X R5, R15, 0x1, R9, P5 ;  /* 0x000000010f057824 */ /* 0x000fe200028e0609 */
[C---:B------:R-:W-:Y:S01]  /*9330*/  ISETP.GT.AND P5, PT, R0.reuse, RZ, P2 ;  /* 0x000000ff0000720c */ /* 0x040fe200017a4270 */
        /* <DEDUP_REMOVED lines=11> */
[----:B0-----:R-:W-:Y:S01]  /*93f0*/  IADD3 R8, P3, R7, R4, RZ ;  /* 0x0000000407087210 */ /* 0x001fe20007f7e0ff */
[----:B------:R-:W-:Y:S01]  /*9400*/  FMUL R63, R63, R154 ;  /* 0x0000009a3f3f7220 */ /* 0x000fe20000400000 */
[----:B------:R-:W-:Y:S01]  /*9410*/  F2FP.F16.F32.PACK_AB R53, RZ, R53 ;  /* 0x00000035ff35723e */ /* 0x000fe200000000ff */
[----:B------:R-:W-:Y:S01]  /*9420*/  @P4 STG.E.U16 desc[UR36][R4.64+0x2], R25 ;  /* 0x0000021904004986 */ /* 0x000fe2000c101524 */
[----:B------:R-:W-:Y:S01]  /*9430*/  IADD3 R14, P4, R7, R4, RZ ;  /* 0x00000004070e7210 */ /* 0x000fe20007f9e0ff */
[----:B------:R-:W-:Y:S01]  /*9440*/  IMAD.X R9, R6, 0x1, R5, P3 ;  /* 0x0000000106097824 */ /* 0x000fe200018e0605 */
[----:B------:R-:W-:Y:S01]  /*9450*/  ISETP.GT.AND P3, PT, R0, 0x9, P2 ;  /* 0x000000090000780c */ /* 0x000fe20001764270 */
[-C--:B------:R-:W-:Y:S01]  /*9460*/  FMUL R64, R64, R154.reuse ;  /* 0x0000009a40407220 */ /* 0x080fe20000400000 */
[----:B------:R-:W-:Y:S01]  /*9470*/  IADD3.X R15, R6, R5, RZ, P4, !PT ;  /* 0x00000005060f7210 */ /* 0x000fe200027fe4ff */
[-C--:B------:R-:W-:Y:S01]  /*9480*/  FMUL R65, R65, R154.reuse ;  /* 0x0000009a41417220 */ /* 0x080fe20000400000 */
        /* <DEDUP_REMOVED lines=35> */
[--C-:B------:R-:W-:Y:S01]  /*96c0*/  @P0 IMAD.MOV.U32 R6, RZ, RZ, R12.reuse ;  /* 0x000000ffff060224 */ /* 0x100fe200078e000c */
[----:B------:R-:W-:Y:S01]  /*96d0*/  F2FP.F16.F32.PACK_AB R63, RZ, R63 ;  /* 0x0000003fff3f723e */ /* 0x000fe200000000ff */
[--C-:B------:R-:W-:Y:S01]  /*96e0*/  @P0 IMAD.MOV.U32 R7, RZ, RZ, R13.reuse ;  /* 0x000000ffff070224 */ /* 0x100fe200078e000d */
[----:B------:R-:W-:Y:S01]  /*96f0*/  F2FP.F16.F32.PACK_AB R64, RZ, R64 ;  /* 0x00000040ff40723e */ /* 0x000fe200000000ff */
[-C--:B------:R-:W-:Y:S01]  /*9700*/  FMUL R75, R75, R154.reuse ;  /* 0x0000009a4b4b7220 */ /* 0x080fe20000400000 */
[----:B------:R-:W-:Y:S01]  /*9710*/  F2FP.F16.F32.PACK_AB R65, RZ, R65 ;  /* 0x00000041ff41723e */ /* 0x000fe200000000ff */
[-C--:B------:R-:W-:Y:S01]  /*9720*/  FMUL R76, R76, R154.reuse ;  /* 0x0000009a4c4c7220 */ /* 0x080fe20000400000 */
[----:B------:R0:W-:Y:S01]  /*9730*/  @P0 STG.E.U16 desc[UR36][R6.64+0x20], R34 ;  /* 0x0000202206000986 */ /* 0x0001e2000c101524 */
        /* <DEDUP_REMOVED lines=11> */
[--C-:B0-----:R-:W-:Y:S01]  /*97f0*/  @P3 IMAD.MOV.U32 R6, RZ, RZ, R12.reuse ;  /* 0x000000ffff063224 */ /* 0x101fe200078e000c */
        /* <DEDUP_REMOVED lines=18> */
[----:B0-----:R-:W-:Y:S01]  /*9920*/  @P0 IMAD.MOV.U32 R6, RZ, RZ, R12 ;  /* 0x000000ffff060224 */ /* 0x001fe200078e000c */
[----:B------:R-:W-:Y:S01]  /*9930*/  F2FP.F16.F32.PACK_AB R77, RZ, R77 ;  /* 0x0000004dff4d723e */ /* 0x000fe200000000ff */
[----:B------:R-:W-:Y:S01]  /*9940*/  @P0 IMAD.MOV.U32 R7, RZ, RZ, R13 ;  /* 0x000000ffff070224 */ /* 0x000fe200078e000d */
[----:B------:R-:W-:Y:S01]  /*9950*/  F2FP.F16.F32.PACK_AB R78, RZ, R78 ;  /* 0x0000004eff4e723e */ /* 0x000fe200000000ff */
[----:B------:R-:W-:Y:S01]  /*9960*/  FMUL R87, R87, R154 ;  /* 0x0000009a57577220 */ /* 0x000fe20000400000 */
[----:B------:R-:W-:-:S02]  /*9970*/  F2FP.F16.F32.PACK_AB R79, RZ, R79 ;  /* 0x0000004fff4f723e */ /* 0x000fc400000000ff */
[----:B------:R0:W-:Y:S01]  /*9980*/  @P0 STG.E.U16 desc[UR36][R6.64+0x30], R38 ;  /* 0x0000302606000986 */ /* 0x0001e2000c101524 */
[----:B------:R-:W-:Y:S02]  /*9990*/  ISETP.GT.AND P0, PT, R0, 0x20, P2 ;  /* 0x000000200000780c */ /* 0x000fe40001704270 */
[----:B------:R-:W-:Y:S02]  /*99a0*/  F2FP.F16.F32.PACK_AB R80, RZ, R80 ;  /* 0x00000050ff50723e */ /* 0x000fe400000000ff */
[----:B------:R-:W-:Y:S02]  /*99b0*/  F2FP.F16.F32.PACK_AB R81, RZ, R81 ;  /* 0x00000051ff51723e */ /* 0x000fe400000000ff */
[----:B------:R-:W-:Y:S02]  /*99c0*/  F2FP.F16.F32.PACK_AB R82, RZ, R82 ;  /* 0x00000052ff52723e */ /* 0x000fe400000000ff */
[----:B------:R-:W-:Y:S02]  /*99d0*/  F2FP.F16.F32.PACK_AB R83, RZ, R83 ;  /* 0x00000053ff53723e */ /* 0x000fe400000000ff */
[----:B------:R-:W-:Y:S01]  /*99e0*/  F2FP.F16.F32.PACK_AB R84, RZ, R84 ;  /* 0x00000054ff54723e */ /* 0x000fe200000000ff */
[----:B0-----:R-:W-:Y:S01]  /*99f0*/  @P3 IMAD.MOV.U32 R7, RZ, RZ, R13 ;  /* 0x000000ffff073224 */ /* 0x001fe200078e000d */
[----:B------:R-:W-:-:S02]  /*9a00*/  @P3 MOV R6, R12 ;  /* 0x0000000c00063202 */ /* 0x000fc40000000f00 */
[----:B------:R-:W-:Y:S02]  /*9a10*/  F2FP.F16.F32.PACK_AB R85, RZ, R85 ;  /* 0x00000055ff55723e */ /* 0x000fe400000000ff */
[----:B------:R-:W-:Y:S01]  /*9a20*/  F2FP.F16.F32.PACK_AB R86, RZ, R86 ;  /* 0x00000056ff56723e */ /* 0x000fe200000000ff */
[----:B------:R0:W-:Y:S01]  /*9a30*/  @P3 STG.E.U16 desc[UR36][R6.64+0x32], R39 ;  /* 0x0000322706003986 */ /* 0x0001e2000c101524 */
[C---:B------:R-:W-:Y:S02]  /*9a40*/  ISETP.GT.AND P3, PT, R0.reuse, 0x21, P2 ;  /* 0x000000210000780c */ /* 0x040fe40001764270 */
[----:B------:R-:W-:Y:S01]  /*9a50*/  F2FP.F16.F32.PACK_AB R87, RZ, R87 ;  /* 0x00000057ff57723e */ /* 0x000fe200000000ff */
[----:B------:R-:W-:Y:S01]  /*9a60*/  @P4 STG.E.U16 desc[UR36][R4.64+0x40], R40 ;  /* 0x0000402804004986 */ /* 0x000fe2000c101524 */
[----:B------:R-:W-:-:S03]  /*9a70*/  ISETP.GT.AND P4, PT, R0, 0x28, P1 ;  /* 0x000000280000780c */ /* 0x000fc60000f84270 */
[----:B------:R-:W-:Y:S01]  /*9a80*/  @P5 STG.E.U16 desc[UR36][R4.64+0x42], R41 ;  /* 0x0000422904005986 */ /* 0x000fe2000c101524 */
[----:B------:R-:W-:Y:S01]  /*9a90*/  ISETP.GT.AND P5, PT, R0, 0x29, P1 ;  /* 0x000000290000780c */ /* 0x000fe20000fa4270 */
[----:B0-----:R-:W-:Y:S02]  /*9aa0*/  @P0 IMAD.MOV.U32 R6, RZ, RZ, R12 ;  /* 0x000000ffff060224 */ /* 0x001fe400078e000c */
[----:B------:R-:W-:-:S05]  /*9ab0*/  @P0 IMAD.MOV.U32 R7, RZ, RZ, R13 ;  /* 0x000000ffff070224 */ /* 0x000fca00078e000d */
[----:B------:R0:W-:Y:S01]  /*9ac0*/  @P0 STG.E.U16 desc[UR36][R6.64+0x40], R42 ;  /* 0x0000402a06000986 */ /* 0x0001e2000c101524 */
[----:B------:R-:W-:Y:S01]  /*9ad0*/  ISETP.GT.AND P0, PT, R0, 0x28, P2 ;  /* 0x000000280000780c */ /* 0x000fe20001704270 */
[----:B0-----:R-:W-:Y:S02]  /*9ae0*/  @P3 IMAD.MOV.U32 R6, RZ, RZ, R12 ;  /* 0x000000ffff063224 */ /* 0x001fe400078e000c */
[----:B------:R-:W-:-:S05]  /*9af0*/  @P3 IMAD.MOV.U32 R7, RZ, RZ, R13 ;  /* 0x000000ffff073224 */ /* 0x000fca00078e000d */
[----:B------:R0:W-:Y:S01]  /*9b00*/  @P3 STG.E.U16 desc[UR36][R6.64+0x42], R43 ;  /* 0x0000422b06003986 */ /* 0x0001e2000c101524 */
[----:B------:R-:W-:-:S03]  /*9b10*/  ISETP.GT.AND P3, PT, R0, 0x29, P2 ;  /* 0x000000290000780c */ /* 0x000fc60001764270 */
[----:B------:R-:W-:Y:S01]  /*9b20*/  @P4 STG.E.U16 desc[UR36][R4.64+0x50], R44 ;  /* 0x0000502c04004986 */ /* 0x000fe2000c101524 */
[----:B------:R-:W-:-:S03]  /*9b30*/  ISETP.GT.AND P4, PT, R0, 0x30, P1 ;  /* 0x000000300000780c */ /* 0x000fc60000f84270 */
[----:B------:R-:W-:Y:S01]  /*9b40*/  @P5 STG.E.U16 desc[UR36][R4.64+0x52], R45 ;  /* 0x0000522d04005986 */ /* 0x000fe2000c101524 */
[----:B------:R-:W-:Y:S01]  /*9b50*/  ISETP.GT.AND P5, PT, R0, 0x31, P1 ;  /* 0x000000310000780c */ /* 0x000fe20000fa4270 */
[----:B0-----:R-:W-:Y:S02]  /*9b60*/  @P0 IMAD.MOV.U32 R6, RZ, RZ, R12 ;  /* 0x000000ffff060224 */ /* 0x001fe400078e000c */
[----:B------:R-:W-:-:S05]  /*9b70*/  @P0 IMAD.MOV.U32 R7, RZ, RZ, R13 ;  /* 0x000000ffff070224 */ /* 0x000fca00078e000d */
[----:B------:R0:W-:Y:S01]  /*9b80*/  @P0 STG.E.U16 desc[UR36][R6.64+0x50], R46 ;  /* 0x0000502e06000986 */ /* 0x0001e2000c101524 */
[----:B------:R-:W-:Y:S02]  /*9b90*/  ISETP.GT.AND P0, PT, R0, 0x30, P2 ;  /* 0x000000300000780c */ /* 0x000fe40001704270 */
[----:B0-----:R-:W-:Y:S01]  /*9ba0*/  @P3 MOV R6, R12 ;  /* 0x0000000c00063202 */ /* 0x001fe20000000f00 */
        /* <DEDUP_REMOVED lines=98> */
[C---:B------:R-:W-:Y:S02]  /*a1d0*/  ISETP.GT.AND P3, PT, R0.reuse, 0x78, P1 ;  /* 0x000000780000780c */ /* 0x040fe40000f64270 */
[C---:B------:R-:W-:Y:S01]  /*a1e0*/  ISETP.GT.AND P1, PT, R0.reuse, 0x79, P1 ;  /* 0x000000790000780c */ /* 0x040fe20000f24270 */
[----:B------:R-:W-:Y:S01]  /*a1f0*/  @P4 STG.E.U16 desc[UR36][R4.64+0xe0], R80 ;  /* 0x0000e05004004986 */ /* 0x000fe2000c101524 */
[----:B------:R-:W-:-:S03]  /*a200*/  ISETP.GT.AND P4, PT, R0, 0x71, P2 ;  /* 0x000000710000780c */ /* 0x000fc60001784270 */
[----:B------:R-:W-:Y:S01]  /*a210*/  @P5 STG.E.U16 desc[UR36][R4.64+0xe2], R81 ;  /* 0x0000e25104005986 */ /* 0x000fe2000c101524 */
[C---:B------:R-:W-:Y:S02]  /*a220*/  ISETP.GT.AND P5, PT, R0.reuse, 0x78, P2 ;  /* 0x000000780000780c */ /* 0x040fe400017a4270 */
[----:B------:R-:W-:Y:S01]  /*a230*/  ISETP.GT.AND P2, PT, R0, 0x79, P2 ;  /* 0x000000790000780c */ /* 0x000fe20001744270 */
[----:B0-----:R-:W-:Y:S02]  /*a240*/  @P0 IMAD.MOV.U32 R6, RZ, RZ, R12 ;  /* 0x000000ffff060224 */ /* 0x001fe400078e000c */
[----:B------:R-:W-:-:S05]  /*a250*/  @P0 IMAD.MOV.U32 R7, RZ, RZ, R13 ;  /* 0x000000ffff070224 */ /* 0x000fca00078e000d */
[----:B------:R0:W-:Y:S02]  /*a260*/  @P0 STG.E.U16 desc[UR36][R6.64+0xe0], R82 ;  /* 0x0000e05206000986 */ /* 0x0001e4000c101524 */
[----:B0-----:R-:W-:Y:S02]  /*a270*/  @P4 IMAD.MOV.U32 R6, RZ, RZ, R12 ;  /* 0x000000ffff064224 */ /* 0x001fe400078e000c */
[----:B------:R-:W-:-:S05]  /*a280*/  @P4 IMAD.MOV.U32 R7, RZ, RZ, R13 ;  /* 0x000000ffff074224 */ /* 0x000fca00078e000d */
[----:B------:R-:W-:Y:S04]  /*a290*/  @P4 STG.E.U16 desc[UR36][R6.64+0xe2], R83 ;  /* 0x0000e25306004986 */ /* 0x000fe8000c101524 */
[----:B------:R-:W-:Y:S04]  /*a2a0*/  @P3 STG.E.U16 desc[UR36][R4.64+0xf0], R84 ;  /* 0x0000f05404003986 */ /* 0x000fe8000c101524 */
[----:B------:R0:W-:Y:S02]  /*a2b0*/  @P1 STG.E.U16 desc[UR36][R4.64+0xf2], R85 ;  /* 0x0000f25504001986 */ /* 0x0001e4000c101524 */
[----:B0-----:R-:W-:-:S02]  /*a2c0*/  @P5 IMAD.MOV.U32 R4, RZ, RZ, R12 ;  /* 0x000000ffff045224 */ /* 0x001fc400078e000c */
[----:B------:R-:W-:-:S05]  /*a2d0*/  @P5 IMAD.MOV.U32 R5, RZ, RZ, R13 ;  /* 0x000000ffff055224 */ /* 0x000fca00078e000d */
[----:B------:R0:W-:Y:S04]  /*a2e0*/  @P5 STG.E.U16 desc[UR36][R4.64+0xf0], R86 ;  /* 0x0000f05604005986 */ /* 0x0001e8000c101524 */
[----:B------:R0:W-:Y:S02]  /*a2f0*/  @P2 STG.E.U16 desc[UR36][R12.64+0xf2], R87 ;  /* 0x0000f2570c002986 */ /* 0x0001e4000c101524 */
.L_x_281:
[----:B------:R-:W-:Y:S05]  /*a300*/  BSYNC B0 ;  /* 0x0000000000007941 */ /* 0x000fea0003800000 */
.L_x_29:
[----:B------:R-:W-:Y:S01]  /*a310*/  ULDC UR4, c[0x0][0xc] ;  /* 0x0000030000047ab9 */ /* 0x000fe20000000800 */
[----:B------:R-:W-:Y:S01]  /*a320*/  ULDC UR5, c[0x0][0x10] ;  /* 0x0000040000057ab9 */ /* 0x000fe20000000800 */
[----:B0-----:R-:W0:Y:S01]  /*a330*/  LDC R3, c[0x0][0x14] ;  /* 0x00000500ff037b82 */ /* 0x001e220000000800 */
[----:B------:R-:W-:Y:S01]  /*a340*/  UIMAD.WIDE.U32 UR4, UR4, UR5, URZ ;  /* 0x00000005040472a5 */ /* 0x000fe2000f8e003f */
[----:B------:R-:W-:Y:S01]  /*a350*/  PRMT R0, RZ, 0x7610, R0 ;  /* 0x00007610ff007816 */ /* 0x000fe20000000000 */
[----:B------:R-:W-:Y:S02]  /*a360*/  IMAD.MOV.U32 R153, RZ, RZ, -0x1 ;  /* 0xffffffffff997424 */ /* 0x000fe400078e00ff */
[----:B------:R-:W-:Y:S02]  /*a370*/  IMAD.MOV.U32 R23, RZ, RZ, -0x1 ;  /* 0xffffffffff177424 */ /* 0x000fe400078e00ff */
[----:B0-----:R-:W-:-:S04]  /*a380*/  IMAD.WIDE.U32 R16, R3, UR4, R16 ;  /* 0x0000000403107c25 */ /* 0x001fc8000f8e0010 */
[----:B------:R-:W-:Y:S01]  /*a390*/  IMAD R3, R3, UR5, RZ ;  /* 0x0000000503037c24 */ /* 0x000fe2000f8e02ff */
[----:B------:R-:W-:Y:S02]  /*a3a0*/  ULDC.64 UR4, c[0x0][0x650] ;  /* 0x0001940000047ab9 */ /* 0x000fe40000000a00 */
[----:B------:R-:W-:Y:S02]  /*a3b0*/  ISETP.GE.U32.AND P0, PT, R16, UR4, PT ;  /* 0x0000000410007c0c */ /* 0x000fe4000bf06070 */
[----:B------:R-:W-:-:S04]  /*a3c0*/  IADD3 R17, R17, R3, RZ ;  /* 0x0000000311117210 */ /* 0x000fc80007ffe0ff */
[----:B------:R-:W-:-:S13]  /*a3d0*/  ISETP.GE.U32.AND.EX P0, PT, R17, UR5, PT, P0 ;  /* 0x0000000511007c0c */ /* 0x000fda000bf06100 */
[----:B------:R-:W-:Y:S05]  /*a3e0*/  @P0 BRA `(.L_x_282) ;  /* 0x0000000400640947 */ /* 0x000fea0003800000 */
[----:B------:R-:W0:Y:S01]  /*a3f0*/  S2R R12, SR_CTAID.X ;  /* 0x00000000000c7919 */ /* 0x000e220000002500 */
[----:B-12---:R-:W1:Y:S01]  /*a400*/  LDC.64 R10, c[0x0][0x628] ;  /* 0x00018a00ff0a7b82 */ /* 0x006e620000000a00 */
[----:B------:R-:W-:Y:S01]  /*a410*/  ULDC UR4, c[0x0][0x150] ;  /* 0x0000540000047ab9 */ /* 0x000fe20000000800 */
[----:B------:R-:W-:Y:S01]  /*a420*/  IMAD.MOV.U32 R8, RZ, RZ, R16 ;  /* 0x000000ffff087224 */ /* 0x000fe200078e0010 */
[----:B------:R-:W2:Y:S01]  /*a430*/  S2R R24, SR_CTAID.Y ;  /* 0x0000000000187919 */ /* 0x000ea20000002600 */
[----:B------:R-:W-:-:S04]  /*a440*/  IMAD.MOV.U32 R9, RZ, RZ, R17 ;  /* 0x000000ffff097224 */ /* 0x000fc800078e0011 */
[----:B------:R-:W2:Y:S08]  /*a450*/  LDC R21, c[0x0][0x144] ;  /* 0x00005100ff157b82 */ /* 0x000eb00000000800 */
[----:B------:R-:W2:Y:S08]  /*a460*/  LDC R0, c[0x0][0x630] ;  /* 0x00018c00ff007b82 */ /* 0x000eb00000000800 */
[----:B------:R-:W2:Y:S01]  /*a470*/  LDC.64 R14, c[0x0][0x620] ;  /* 0x00018800ff0e7b82 */ /* 0x000ea20000000a00 */
[----:B-1----:R-:W-:-:S04]  /*a480*/  ISETP.NE.U32.AND P0, PT, R10, RZ, PT ;  /* 0x000000ff0a00720c */ /* 0x002fc80003f05070 */
[----:B------:R-:W-:Y:S02]  /*a490*/  ISETP.NE.AND.EX P0, PT, R11, RZ, PT, P0 ;  /* 0x000000ff0b00720c */ /* 0x000fe40003f05300 */
[----:B0-----:R-:W-:-:S05]  /*a4a0*/  I2FP.F32.U32 R3, R12 ;  /* 0x0000000c00037245 */ /* 0x001fca0000201000 */
[----:B------:R-:W-:-:S04]  /*a4b0*/  FMUL R3, R3, UR4 ;  /* 0x0000000403037c20 */ /* 0x000fc80008400000 */
[----:B------:R0:W1:Y:S02]  /*a4c0*/  F2I.U32.TRUNC.NTZ R20, R3 ;  /* 0x0000000300147305 */ /* 0x000064000020f000 */
[----:B------:R-:W-:Y:S05]  /*a4d0*/  @!P0 BRA `(.L_x_283) ;  /* 0x0000000000288947 */ /* 0x000fea0003800000 */
[----:B0-----:R-:W0:Y:S02]  /*a4e0*/  LDC R3, c[0x0][0x634] ;  /* 0x00018d00ff037b82 */ /* 0x001e240000000800 */
        /* <DEDUP_REMOVED lines=9> */
.L_x_283:
[----:B------:R-:W3:Y:S01]  /*a580*/  LDC.64 R28, c[0x0][0x640] ;  /* 0x00019000ff1c7b82 */ /* 0x000ee20000000a00 */
[-CC-:B--2---:R-:W-:Y:S01]  /*a590*/  SHF.R.U64 R23, R8, R0.reuse, R9.reuse ;  /* 0x0000000008177219 */ /* 0x184fe20000001209 */
[----:B-1----:R-:W-:Y:S01]  /*a5a0*/  IMAD.MOV R20, RZ, RZ, -R20 ;  /* 0x000000ffff147224 */ /* 0x002fe200078e0a14 */
[----:B------:R-:W-:Y:S01]  /*a5b0*/  SHF.R.U32.HI R0, RZ, R0, R9 ;  /* 0x00000000ff007219 */ /* 0x000fe20000011609 */
[----:B------:R-:W-:Y:S01]  /*a5c0*/  ULDC UR4, c[0x0][0x154] ;  /* 0x0000550000047ab9 */ /* 0x000fe20000000800 */
[----:B0-----:R-:W-:Y:S01]  /*a5d0*/  IADD3 R3, P0, RZ, -R23, RZ ;  /* 0x80000017ff037210 */ /* 0x001fe20007f1e0ff */
[----:B------:R-:W-:Y:S02]  /*a5e0*/  IMAD R21, R21, R20, R12 ;  /* 0x0000001415157224 */ /* 0x000fe400078e020c */
[----:B------:R-:W0:Y:S01]  /*a5f0*/  LDC R6, c[0x0][0x618] ;  /* 0x00018600ff067b82 */ /* 0x000e220000000800 */
[----:B------:R-:W-:Y:S01]  /*a600*/  IADD3.X R5, RZ, ~R0, RZ, P0, !PT ;  /* 0x80000000ff057210 */ /* 0x000fe200007fe4ff */
[----:B------:R-:W-:-:S04]  /*a610*/  IMAD.MOV.U32 R7, RZ, RZ, 0x1 ;  /* 0x00000001ff077424 */ /* 0x000fc800078e00ff */
[-C--:B------:R-:W-:Y:S02]  /*a620*/  IMAD R0, R5, R14.reuse, RZ ;  /* 0x0000000e05007224 */ /* 0x080fe400078e02ff */
[----:B------:R-:W1:Y:S01]  /*a630*/  LDC R8, c[0x0][0x608] ;  /* 0x00018200ff087b82 */ /* 0x000e620000000800 */
[----:B------:R-:W-:-:S04]  /*a640*/  IMAD.WIDE.U32 R4, R3, R14, R16 ;  /* 0x0000000e03047225 */ /* 0x000fc800078e0010 */
[----:B------:R-:W-:Y:S01]  /*a650*/  IMAD R3, R3, R15, R0 ;  /* 0x0000000f03037224 */ /* 0x000fe200078e0200 */
[----:B------:R-:W-:Y:S02]  /*a660*/  I2FP.F32.U32 R0, R24 ;  /* 0x0000001800007245 */ /* 0x000fe40000201000 */
[----:B------:R-:W2:Y:S01]  /*a670*/  LDC R26, c[0x0][0x658] ;  /* 0x00019600ff1a7b82 */ /* 0x000ea20000000800 */
[----:B------:R-:W-:Y:S01]  /*a680*/  IMAD.IADD R3, R5, 0x1, R3 ;  /* 0x0000000105037824 */ /* 0x000fe200078e0203 */
[----:B---3--:R-:W-:Y:S01]  /*a690*/  ISETP.NE.U32.AND P0, PT, R28, RZ, PT ;  /* 0x000000ff1c00720c */ /* 0x008fe20003f05070 */
[----:B------:R-:W-:Y:S01]  /*a6a0*/  FMUL R0, R0, UR4 ;  /* 0x0000000400007c20 */ /* 0x000fe20008400000 */
[----:B------:R-:W-:Y:S02]  /*a6b0*/  IMAD.MOV.U32 R5, RZ, RZ, -0x1 ;  /* 0xffffffffff057424 */ /* 0x000fe400078e00ff */
[----:B------:R-:W-:Y:S01]  /*a6c0*/  ISETP.NE.AND.EX P0, PT, R29, RZ, PT, P0 ;  /* 0x000000ff1d00720c */ /* 0x000fe20003f05300 */
[----:B------:R3:W2:Y:S01]  /*a6d0*/  F2I.U32.TRUNC.NTZ R13, R0 ;  /* 0x00000000000d7305 */ /* 0x0006a2000020f000 */
[----:B------:R-:W3:Y:S01]  /*a6e0*/  LDC R15, c[0x0][0x148] ;  /* 0x00005200ff0f7b82 */ /* 0x000ee20000000800 */
[----:B0-----:R-:W-:-:S02]  /*a6f0*/  SHF.R.U64 R12, R4, R6, R3 ;  /* 0x00000006040c7219 */ /* 0x001fc40000001203 */
[----:B------:R-:W-:-:S05]  /*a700*/  SHF.R.U32.HI R3, RZ, R6, R3 ;  /* 0x00000006ff037219 */ /* 0x000fca0000011603 */
[----:B------:R-:W0:Y:S01]  /*a710*/  LDC R20, c[0x0][0x600] ;  /* 0x00018000ff147b82 */ /* 0x000e220000000800 */
[-CC-:B-1----:R-:W-:Y:S02]  /*a720*/  SHF.R.U64 R10, R12, R8.reuse, R3.reuse ;  /* 0x000000080c0a7219 */ /* 0x182fe40000001203 */
[----:B------:R-:W-:-:S05]  /*a730*/  SHF.R.U32.HI R3, RZ, R8, R3 ;  /* 0x00000008ff037219 */ /* 0x000fca0000011603 */
[----:B------:R-:W1:Y:S01]  /*a740*/  LDC R27, c[0x0][0x648] ;  /* 0x00019200ff1b7b82 */ /* 0x000e620000000800 */
[-C--:B--2---:R-:W-:Y:S02]  /*a750*/  SHF.L.U32 R4, R5, R26.reuse, RZ ;  /* 0x0000001a05047219 */ /* 0x084fe400000006ff */
[--C-:B------:R-:W-:Y:S02]  /*a760*/  SHF.R.U64 R14, R10, R26, R3.reuse ;  /* 0x0000001a0a0e7219 */ /* 0x100fe40000001203 */
[----:B------:R-:W-:Y:S02]  /*a770*/  LOP3.LUT R25, RZ, R4, RZ, 0x33, !PT ;  /* 0x00000004ff197212 */ /* 0x000fe400078e33ff */
[-C--:B------:R-:W-:Y:S01]  /*a780*/  SHF.R.U32.HI R5, RZ, R26.reuse, R3 ;  /* 0x0000001aff057219 */ /* 0x080fe20000011603 */
[----:B------:R-:W2:Y:S01]  /*a790*/  LDC R30, c[0x0][0x638] ;  /* 0x00018e00ff1e7b82 */ /* 0x000ea20000000800 */
[----:B------:R-:W-:Y:S01]  /*a7a0*/  SHF.L.U32 R152, R7, R26, RZ ;  /* 0x0000001a07987219 */ /* 0x000fe200000006ff */
[----:B------:R-:W-:-:S06]  /*a7b0*/  IMAD.MOV.U32 R4, RZ, RZ, R14 ;  /* 0x000000ffff047224 */ /* 0x000fcc00078e000e */
[----:B------:R-:W0:Y:S01]  /*a7c0*/  LDC R31, c[0x0][0x610] ;  /* 0x00018400ff1f7b82 */ /* 0x000e220000000800 */
[----:B------:R-:W-:Y:S05]  /*a7d0*/  @!P0 BRA `(.L_x_284) ;  /* 0x0000000000288947 */ /* 0x000fea0003800000 */
[----:B------:R-:W4:Y:S02]  /*a7e0*/  LDC R3, c[0x0][0x64c] ;  /* 0x00019300ff037b82 */ /* 0x000f240000000800 */
[----:B----4-:R-:W-:-:S05]  /*a7f0*/  IADD3 R3, P0, R14, R3, RZ ;  /* 0x000000030e037210 */ /* 0x010fca0007f1e0ff */
[----:B------:R-:W-:-:S04]  /*a800*/  IMAD.X R11, RZ, RZ, R5, P0 ;  /* 0x000000ffff0b7224 */ /* 0x000fc800000e0605 */
[----:B------:R-:W-:-:S04]  /*a810*/  IMAD.WIDE.U32 R4, R11, R28, RZ ;  /* 0x0000001c0b047225 */ /* 0x000fc800078e00ff */
[----:B------:R-:W-:-:S04]  /*a820*/  IMAD.WIDE.U32 R6, P0, R3, R29, R4 ;  /* 0x0000001d03067225 */ /* 0x000fc80007800004 */
[----:B------:R-:W-:Y:S01]  /*a830*/  IMAD.WIDE.U32 R4, R3, R28, RZ ;  /* 0x0000001c03047225 */ /* 0x000fe200078e00ff */
[----:B------:R-:W-:-:S03]  /*a840*/  MOV R8, R7 ;  /* 0x0000000700087202 */ /* 0x000fc60000000f00 */
[----:B------:R-:W-:Y:S01]  /*a850*/  IMAD.X R9, RZ, RZ, RZ, P0 ;  /* 0x000000ffff097224 */ /* 0x000fe200000e06ff */
[----:B------:R-:W-:-:S05]  /*a860*/  IADD3 RZ, P0, R5, R6, RZ ;  /* 0x0000000605ff7210 */ /* 0x000fca0007f1e0ff */
[----:B------:R-:W-:-:S08]  /*a870*/  IMAD.WIDE.U32.X R4, R11, R29, R8, P0 ;  /* 0x0000001d0b047225 */ /* 0x000fd000000e0408 */
.L_x_284:
[----:B------:R-:W-:Y:S01]  /*a880*/  ISETP.NE.AND P0, PT, R2, 0x1, PT ;  /* 0x000000010200780c */ /* 0x000fe20003f05270 */
[----:B0-----:R-:W-:Y:S01]  /*a890*/  VIADD R7, R20, 0xffffffff ;  /* 0xffffffff14077836 */ /* 0x001fe20000000000 */
[----:B-1-3--:R-:W-:Y:S01]  /*a8a0*/  SHF.R.U64 R0, R4, R27, R5 ;  /* 0x0000001b04007219 */ /* 0x00afe20000001205 */
[----:B------:R-:W-:Y:S01]  /*a8b0*/  IMAD.MOV R13, RZ, RZ, -R13 ;  /* 0x000000ffff0d7224 */ /* 0x000fe200078e0a0d */
[----:B------:R-:W-:Y:S01]  /*a8c0*/  LOP3.LUT R5, R10, R25, RZ, 0xc0, !PT ;  /* 0x000000190a057212 */ /* 0x000fe200078ec0ff */
[----:B------:R-:W-:Y:S02]  /*a8d0*/  IMAD.MOV.U32 R4, RZ, RZ, 0x1 ;  /* 0x00000001ff047424 */ /* 0x000fe400078e00ff */
[----:B------:R-:W-:Y:S02]  /*a8e0*/  IMAD.MOV R3, RZ, RZ, -R0 ;  /* 0x000000ffff037224 */ /* 0x000fe400078e0a00 */
[----:B------:R-:W-:Y:S01]  /*a8f0*/  IMAD R152, R152, R0, R5 ;  /* 0x0000000098987224 */ /* 0x000fe200078e0205 */
[----:B------:R-:W-:Y:S01]  /*a900*/  LOP3.LUT R5, R12, R7, RZ, 0xc0, !PT ;  /* 0x000000070c057212 */ /* 0x000fe200078ec0ff */
[----:B--2---:R-:W-:-:S02]  /*a910*/  IMAD R0, R3, R30, R14 ;  /* 0x0000001e03007224 */ /* 0x004fc400078e020e */
[----:B------:R-:W-:Y:S02]  /*a920*/  @P0 IMAD R21, R15, R13, R24 ;  /* 0x0000000d0f150224 */ /* 0x000fe400078e0218 */
[----:B------:R-:W-:Y:S01]  /*a930*/  IMAD R3, R0, R20, R5 ;  /* 0x0000001400037224 */ /* 0x000fe200078e0205 */
[----:B------:R-:W-:Y:S01]  /*a940*/  PRMT R0, R4, 0x7610, R0 ;  /* 0x0000761004007816 */ /* 0x000fe20000000000 */
[----:B------:R-:W-:-:S05]  /*a950*/  IMAD R152, R152, R31, R21 ;  /* 0x0000001f98987224 */ /* 0x000fca00078e0215 */
[----:B------:R-:W-:Y:S02]  /*a960*/  SEL R153, R3, R152, !P0 ;  /* 0x0000009803997207 */ /* 0x000fe40004000000 */
[----:B------:R-:W-:-:S07]  /*a970*/  SEL R152, R152, R3, !P0 ;  /* 0x0000000398987207 */ /* 0x000fce0004000000 */
.L_x_282:
[----:B------:R-:W-:-:S13]  /*a980*/  LOP3.LUT P0, RZ, R0, 0xff, RZ, 0xc0, !PT ;  /* 0x000000ff00ff7812 */ /* 0x000fda000780c0ff */
[----:B------:R-:W-:Y:S05]  /*a990*/  @P0 BRA `(.L_x_285) ;  /* 0xffffff6400980947 */ /* 0x000fea000383ffff */
[----:B------:R-:W-:Y:S05]  /*a9a0*/  EXIT ;  /* 0x000000000000794d */ /* 0x000fea0003800000 */
.L_x_4:
[----:B0-----:R-:W-:Y:S01]  /*a9b0*/  ULDC.64 UR4, c[0x0][0x650] ;  /* 0x0001940000047ab9 */ /* 0x001fe20000000a00 */
        /* <DEDUP_REMOVED lines=8> */
[----:B------:R-:W-:Y:S01]  /*aa40*/  MOV R10, R16 ;  /* 0x00000010000a7202 */ /* 0x000fe20000000f00 */
[----:B------:R-:W-:-:S06]  /*aa50*/  IMAD.MOV.U32 R11, RZ, RZ, R17 ;  /* 0x000000ffff0b7224 */ /* 0x000fcc00078e0011 */
        /* <DEDUP_REMOVED lines=15> */
.L_x_287:
[--C-:B------:R-:W-:Y:S01]  /*ab50*/  SHF.R.U64 R12, R10, R14, R11.reuse ;  /* 0x0000000e0a0c7219 */ /* 0x100fe2000000120b */
[----:B------:R-:W0:Y:S01]  /*ab60*/  LDC R22, c[0x0][0x618] ;  /* 0x00018600ff167b82 */ /* 0x000e220000000800 */
[----:B------:R-:W-:Y:S01]  /*ab70*/  I2FP.F32.U32 R6, R4 ;  /* 0x0000000400067245 */ /* 0x000fe20000201000 */
[----:B------:R-:W-:Y:S01]  /*ab80*/  ULDC UR4, c[0x0][0x150] ;  /* 0x0000540000047ab9 */ /* 0x000fe20000000800 */
[----:B------:R-:W-:Y:S02]  /*ab90*/  SHF.R.U32.HI R5, RZ, R14, R11 ;  /* 0x0000000eff057219 */ /* 0x000fe4000001160b */
[----:B------:R-:W-:Y:S01]  /*aba0*/  IADD3 R9, P0, RZ, -R12, RZ ;  /* 0x8000000cff097210 */ /* 0x000fe20007f1e0ff */
[----:B------:R-:W-:Y:S01]  /*abb0*/  FMUL R11, R6, UR4 ;  /* 0x00000004060b7c20 */ /* 0x000fe20008400000 */
[----:B------:R-:W-:Y:S01]  /*abc0*/  ULDC UR4, c[0x0][0x154] ;  /* 0x0000550000047ab9 */ /* 0x000fe20000000800 */
[----:B------:R-:W1:Y:S02]  /*abd0*/  LDC.64 R24, c[0x0][0x640] ;  /* 0x00019000ff187b82 */ /* 0x000e640000000a00 */
[----:B------:R-:W-:-:S02]  /*abe0*/  IMAD.X R5, RZ, RZ, ~R5, P0 ;  /* 0x000000ffff057224 */ /* 0x000fc400000e0e05 */
[----:B------:R-:W2:Y:S01]  /*abf0*/  F2I.U32.TRUNC.NTZ R11, R11 ;  /* 0x0000000b000b7305 */ /* 0x000ea2000020f000 */
[----:B------:R-:W-:-:S03]  /*ac00*/  IMAD.WIDE.U32 R6, R9, R20, R16 ;  /* 0x0000001409067225 */ /* 0x000fc600078e0010 */
[----:B------:R-:W3:Y:S01]  /*ac10*/  LDC R13, c[0x0][0x144] ;  /* 0x00005100ff0d7b82 */ /* 0x000ee20000000800 */
[----:B------:R-:W-:-:S04]  /*ac20*/  IMAD R8, R5, R20, RZ ;  /* 0x0000001405087224 */ /* 0x000fc800078e02ff */
[----:B------:R-:W-:Y:S01]  /*ac30*/  IMAD R5, R9, R21, R8 ;  /* 0x0000001509057224 */ /* 0x000fe200078e0208 */
[----:B------:R-:W-:Y:S02]  /*ac40*/  MOV R8, 0xffffffff ;  /* 0xffffffff00087802 */ /* 0x000fe40000000f00 */
[----:B------:R-:W4:Y:S01]  /*ac50*/  LDC R14, c[0x0][0x608] ;  /* 0x00018200ff0e7b82 */ /* 0x000f220000000800 */
[----:B------:R-:W-:Y:S01]  /*ac60*/  IMAD.IADD R5, R7, 0x1, R5 ;  /* 0x0000000107057824 */ /* 0x000fe200078e0205 */
[----:B------:R-:W-:-:S04]  /*ac70*/  I2FP.F32.U32 R7, R3 ;  /* 0x0000000300077245 */ /* 0x000fc80000201000 */
[-C--:B0-----:R-:W-:Y:S01]  /*ac80*/  SHF.R.U64 R10, R6, R22.reuse, R5 ;  /* 0x00000016060a7219 */ /* 0x081fe20000001205 */
[----:B--2---:R-:W-:Y:S01]  /*ac90*/  IMAD.MOV R6, RZ, RZ, -R11 ;  /* 0x000000ffff067224 */ /* 0x004fe200078e0a0b */
[----:B------:R-:W0:Y:S01]  /*aca0*/  LDC R9, c[0x0][0x658] ;  /* 0x00019600ff097b82 */ /* 0x000e220000000800 */
[----:B-1----:R-:W-:Y:S01]  /*acb0*/  ISETP.NE.U32.AND P0, PT, R24, RZ, PT ;  /* 0x000000ff1800720c */ /* 0x002fe20003f05070 */
[----:B------:R-:W-:Y:S01]  /*acc0*/  FMUL R7, R7, UR4 ;  /* 0x0000000407077c20 */ /* 0x000fe20008400000 */
[----:B------:R-:W-:Y:S02]  /*acd0*/  SHF.R.U32.HI R5, RZ, R22, R5 ;  /* 0x00000016ff057219 */ /* 0x000fe40000011605 */
[----:B------:R-:W-:-:S03]  /*ace0*/  ISETP.NE.AND.EX P0, PT, R25, RZ, PT, P0 ;  /* 0x000000ff1900720c */ /* 0x000fc60003f05300 */
[----:B------:R-:W1:Y:S01]  /*acf0*/  LDC R20, c[0x0][0x148] ;  /* 0x00005200ff147b82 */ /* 0x000e620000000800 */
[----:B---3--:R-:W-:Y:S02]  /*ad00*/  IMAD R23, R13, R6, R4 ;  /* 0x000000060d177224 */ /* 0x008fe400078e0204 */
[----:B------:R-:W-:-:S05]  /*ad10*/  IMAD.MOV.U32 R6, RZ, RZ, 0x1 ;  /* 0x00000001ff067424 */ /* 0x000fca00078e00ff */
[----:B------:R-:W2:Y:S01]  /*ad20*/  LDC R21, c[0x0][0x600] ;  /* 0x00018000ff157b82 */ /* 0x000ea20000000800 */
[-CC-:B----4-:R-:W-:Y:S02]  /*ad30*/  SHF.R.U64 R13, R10, R14.reuse, R5.reuse ;  /* 0x0000000e0a0d7219 */ /* 0x190fe40000001205 */
[----:B------:R-:W-:Y:S02]  /*ad40*/  SHF.R.U32.HI R4, RZ, R14, R5 ;  /* 0x0000000eff047219 */ /* 0x000fe40000011605 */
[----:B------:R3:W4:Y:S03]  /*ad50*/  F2I.U32.TRUNC.NTZ R14, R7 ;  /* 0x00000007000e7305 */ /* 0x000726000020f000 */
[----:B------:R-:W1:Y:S01]  /*ad60*/  LDC R26, c[0x0][0x648] ;  /* 0x00019200ff1a7b82 */ /* 0x000e620000000800 */
[-C--:B0-----:R-:W-:Y:S02]  /*ad70*/  SHF.R.U64 R15, R13, R9.reuse, R4 ;  /* 0x000000090d0f7219 */ /* 0x081fe40000001204 */
[----:B------:R-:W-:-:S02]  /*ad80*/  SHF.L.U32 R8, R8, R9, RZ ;  /* 0x0000000908087219 */ /* 0x000fc400000006ff */
[-C--:B------:R-:W-:Y:S01]  /*ad90*/  SHF.R.U32.HI R5, RZ, R9.reuse, R4 ;  /* 0x00000009ff057219 */ /* 0x080fe20000011604 */
[----:B------:R-:W-:Y:S01]  /*ada0*/  IMAD.MOV.U32 R4, RZ, RZ, R15 ;  /* 0x000000ffff047224 */ /* 0x000fe200078e000f */
[----:B------:R-:W-:Y:S01]  /*adb0*/  SHF.L.U32 R22, R6, R9, RZ ;  /* 0x0000000906167219 */ /* 0x000fe200000006ff */
[----:B------:R-:W0:Y:S01]  /*adc0*/  LDC R27, c[0x0][0x638] ;  /* 0x00018e00ff1b7b82 */ /* 0x000e220000000800 */
[----:B------:R-:W-:-:S07]  /*add0*/  LOP3.LUT R28, RZ, R8, RZ, 0x33, !PT ;  /* 0x00000008ff1c7212 */ /* 0x000fce00078e33ff */
        /* <DEDUP_REMOVED lines=12> */
.L_x_288:
[----:B------:R-:W-:Y:S01]  /*aea0*/  ISETP.NE.AND P0, PT, R2, 0x1, PT ;  /* 0x000000010200780c */ /* 0x000fe20003f05270 */
[----:B--2---:R-:W-:Y:S01]  /*aeb0*/  VIADD R7, R21, 0xffffffff ;  /* 0xffffffff15077836 */ /* 0x004fe20000000000 */
[----:B-1----:R-:W-:Y:S01]  /*aec0*/  SHF.R.U64 R5, R4, R26, R5 ;  /* 0x0000001a04057219 */ /* 0x002fe20000001205 */
[----:B------:R-:W-:Y:S01]  /*aed0*/  IMAD.MOV R14, RZ, RZ, -R14 ;  /* 0x000000ffff0e7224 */ /* 0x000fe200078e0a0e */
[----:B------:R-:W-:Y:S01]  /*aee0*/  LOP3.LUT R4, R13, R28, RZ, 0xc0, !PT ;  /* 0x0000001c0d047212 */ /* 0x000fe200078ec0ff */
[----:B------:R-:W-:Y:S01]  /*aef0*/  IMAD.MOV.U32 R8, RZ, RZ, R12 ;  /* 0x000000ffff087224 */ /* 0x000fe200078e000c */
[----:B------:R-:W-:Y:S02]  /*af00*/  IADD3 R6, -R5, RZ, RZ ;  /* 0x000000ff05067210 */ /* 0x000fe40007ffe1ff */
[----:B------:R-:W-:Y:S01]  /*af10*/  LOP3.LUT R10, R10, R7, RZ, 0xc0, !PT ;  /* 0x000000070a0a7212 */ /* 0x000fe200078ec0ff */
[----:B------:R-:W-:-:S04]  /*af20*/  IMAD R4, R22, R5, R4 ;  /* 0x0000000516047224 */ /* 0x000fc800078e0204 */
[----:B------:R-:W-:Y:S02]  /*af30*/  @P0 IMAD R23, R20, R14, R3 ;  /* 0x0000000e14170224 */ /* 0x000fe400078e0203 */
[----:B0-----:R-:W-:Y:S02]  /*af40*/  IMAD R3, R6, R27, R15 ;  /* 0x0000001b06037224 */ /* 0x001fe400078e020f */
[----:B------:R-:W-:Y:S02]  /*af50*/  IMAD R7, R4, R29, R23 ;  /* 0x0000001d04077224 */ /* 0x000fe400078e0217 */
[----:B------:R-:W-:Y:S02]  /*af60*/  IMAD R4, R3, R21, R10 ;  /* 0x0000001503047224 */ /* 0x000fe400078e020a */
[----:B------:R-:W-:-:S03]  /*af70*/  IMAD.MOV.U32 R6, RZ, RZ, 0x1 ;  /* 0x00000001ff067424 */ /* 0x000fc600078e00ff */
[----:B------:R-:W-:Y:S02]  /*af80*/  SEL R9, R4, R7, !P0 ;  /* 0x0000000704097207 */ /* 0x000fe40004000000 */
[----:B------:R-:W-:-:S07]  /*af90*/  SEL R7, R7, R4, !P0 ;  /* 0x0000000407077207 */ /* 0x000fce0004000000 */
.L_x_286:
[----:B------:R-:W-:-:S08]  /*afa0*/  NOP ;  /* 0x0000000000007918 */ /* 0x000fd00000000000 */
[----:B------:R-:W0:-:S00]  /*afb0*/  USETMAXREG.DEALLOC.CTAPOOL 0x28 ;  /* 0x00000028000079c8 */ /* 0x000e0000080e0500 */
[----:B0-----:R-:W-:-:S13]  /*afc0*/  ISETP.NE.AND P0, PT, R0, RZ, PT ;  /* 0x000000ff0000720c */ /* 0x001fda0003f05270 */
[----:B------:R-:W-:Y:S05]  /*afd0*/  @P0 EXIT ;  /* 0x000000000000094d */ /* 0x000fea0003800000 */
[----:B------:R-:W-:Y:S01]  /*afe0*/  LOP3.LUT P0, RZ, R6, 0xff, RZ, 0xc0, !PT ;  /* 0x000000ff06ff7812 */ /* 0x000fe2000780c0ff */
[----:B------:R-:W-:Y:S02]  /*aff0*/  IMAD.MOV.U32 R0, RZ, RZ, 0x1 ;  /* 0x00000001ff007424 */ /* 0x000fe400078e00ff */
[----:B------:R-:W-:-:S10]  /*b000*/  IMAD.MOV.U32 R12, RZ, RZ, RZ ;  /* 0x000000ffff0c7224 */ /* 0x000fd400078e00ff */
[----:B------:R-:W-:Y:S05]  /*b010*/  @!P0 BRA `(.L_x_289) ;  /* 0x0000000c00308947 */ /* 0x000fea0003800000 */
[----:B------:R-:W0:Y:S01]  /*b020*/  LDC R0, c[0x0][0x28c] ;  /* 0x0000a300ff007b82 */ /* 0x000e220000000800 */
[----:B------:R-:W-:Y:S01]  /*b030*/  ULDC UR5, c[0x0][0x600] ;  /* 0x0001800000057ab9 */ /* 0x000fe20000000800 */
[----:B------:R-:W-:Y:S01]  /*b040*/  ULDC UR4, c[0x0][0xc] ;  /* 0x0000030000047ab9 */ /* 0x000fe20000000800 */
[----:B------:R-:W-:Y:S01]  /*b050*/  UIADD3 UR16, UR5, -0x1, URZ ;  /* 0xffffffff05107890 */ /* 0x000fe2000fffe03f */
[C---:B------:R-:W-:Y:S01]  /*b060*/  LOP3.LUT P2, RZ, R18.reuse, 0x7f, RZ, 0xc0, !PT ;  /* 0x0000007f12ff7812 */ /* 0x040fe2000784c0ff */
[----:B------:R-:W-:Y:S01]  /*b070*/  ULDC UR6, c[0x0][0x658] ;  /* 0x0001960000067ab9 */ /* 0x000fe20000000800 */
[----:B------:R-:W-:Y:S01]  /*b080*/  ULDC UR5, c[0x0][0x10] ;  /* 0x0000040000057ab9 */ /* 0x000fe20000000800 */
[----:B------:R-:W-:Y:S01]  /*b090*/  UMOV UR7, 0xffffffff ;  /* 0xffffffff00077882 */ /* 0x000fe20000000000 */
[----:B------:R-:W-:Y:S01]  /*b0a0*/  UMOV UR8, 0x1 ;  /* 0x0000000100087882 */ /* 0x000fe20000000000 */
[----:B------:R-:W-:Y:S01]  /*b0b0*/  UIMAD.WIDE.U32 UR4, UR4, UR5, URZ ;  /* 0x00000005040472a5 */ /* 0x000fe2000f8e003f */
[----:B------:R-:W-:Y:S01]  /*b0c0*/  LOP3.LUT P0, RZ, R18, 0x1f, RZ, 0xc0, !PT ;  /* 0x0000001f12ff7812 */ /* 0x000fe2000780c0ff */
[----:B------:R-:W-:Y:S01]  /*b0d0*/  USHF.L.U32 UR7, UR7, UR6, URZ ;  /* 0x0000000607077299 */ /* 0x000fe2000800063f */
[----:B------:R-:W-:Y:S01]  /*b0e0*/  BSSY B0, `(.L_x_289) ;  /* 0x00000bf000007945 */ /* 0x000fe20003800000 */
[----:B------:R-:W-:Y:S01]  /*b0f0*/  USHF.L.U32 UR18, UR8, UR6, URZ ;  /* 0x0000000608127299 */ /* 0x000fe2000800063f */
[----:B------:R-:W-:Y:S01]  /*b100*/  IMAD.MOV.U32 R13, RZ, RZ, 0x1 ;  /* 0x00000001ff0d7424 */ /* 0x000fe200078e00ff */
[----:B------:R-:W-:Y:S01]  /*b110*/  LOP3.LUT R11, R19, 0x2, RZ, 0xfc, !PT ;  /* 0x00000002130b7812 */ /* 0x000fe200078efcff */
[----:B------:R-:W-:Y:S01]  /*b120*/  ULDC UR6, c[0x0][0x14] ;  /* 0x0000050000067ab9 */ /* 0x000fe20000000800 */
[----:B------:R-:W-:Y:S01]  /*b130*/  PLOP3.LUT P0, PT, P0, P2, PT, 0x8a, 0x0 ;  /* 0x000000000000781c */ /* 0x000fe20000705172 */
[----:B------:R-:W-:Y:S01]  /*b140*/  UIMAD.WIDE.U32 UR20, UR4, UR6, URZ ;  /* 0x00000006041472a5 */ /* 0x000fe2000f8e003f */
[----:B------:R-:W-:Y:S01]  /*b150*/  MOV R12, RZ ;  /* 0x000000ff000c7202 */ /* 0x000fe20000000f00 */
[----:B------:R-:W-:-:S02]  /*b160*/  UIMAD UR13, UR5, UR6, URZ ;  /* 0x00000006050d72a4 */ /* 0x000fc4000f8e023f */
[----:B------:R-:W-:Y:S01]  /*b170*/  ULOP3.LUT UR17, URZ, UR7, URZ, 0x33, !UPT ;  /* 0x000000073f117292 */ /* 0x000fe2000f8e333f */
[----:B0-----:R-:W-:Y:S01]  /*b180*/  VIADD R0, R0, 0x1f ;  /* 0x0000001f00007836 */ /* 0x001fe20000000000 */
[----:B------:R-:W-:Y:S01]  /*b190*/  UIADD3 UR13, UR21, UR13, URZ ;  /* 0x0000000d150d7290 */ /* 0x000fe2000fffe03f */
[----:B------:R-:W-:-:S03]  /*b1a0*/  ULDC.64 UR22, c[0x0][0x198] ;  /* 0x0000660000167ab9 */ /* 0x000fc60000000a00 */
[----:B------:R-:W-:-:S04]  /*b1b0*/  SHF.R.S32.HI R3, RZ, 0x1f, R0 ;  /* 0x0000001fff037819 */ /* 0x000fc80000011400 */
[----:B------:R-:W-:Y:S01]  /*b1c0*/  LEA.HI R3, R3, R0, RZ, 0x5 ;  /* 0x0000000003037211 */ /* 0x000fe200078f28ff */
[----:B------:R-:W-:-:S03]  /*b1d0*/  IMAD.MOV.U32 R0, RZ, RZ, 0x1 ;  /* 0x00000001ff007424 */ /* 0x000fc600078e00ff */
[----:B------:R-:W-:-:S05]  /*b1e0*/  SHF.R.S32.HI R3, RZ, 0x5, R3 ;  /* 0x00000005ff037819 */ /* 0x000fca0000011403 */
[----:B------:R-:W-:-:S07]  /*b1f0*/  VIADD R10, R3, 0x1 ;  /* 0x00000001030a7836 */ /* 0x000fce0000000000 */
.L_x_301:
[----:B------:R-:W-:-:S03]  /*b200*/  UMOV UR4, 0xffffffff ;  /* 0xffffffff00047882 */ /* 0x000fc60000000000 */
[----:B------:R-:W-:Y:S05]  /*b210*/  BRA.DIV UR4, `(.L_x_290) ;  /* 0x0000001204507947 */ /* 0x000fea000b800000 */
[----:B------:R-:W-:-:S13]  /*b220*/  ELECT P6, URZ, PT ;  /* 0x00000000003f782f */ /* 0x000fda00038c0000 */
.L_x_317:
[----:B------:R-:W0:Y:S01]  /*b230*/  LDC R4, c[0x0][0x28c] ;  /* 0x0000a300ff047b82 */ /* 0x000e220000000800 */
[----:B------:R-:W-:Y:S01]  /*b240*/  BSSY B1, `(.L_x_291) ;  /* 0x0000037000017945 */ /* 0x000fe20003800000 */
[----:B0-----:R-:W-:-:S13]  /*b250*/  ISETP.LT.OR P6, PT, R4, 0x1, !P6 ;  /* 0x000000010400780c */ /* 0x001fda00077c1670 */
[----:B------:R-:W-:Y:S05]  /*b260*/  @P6 BRA `(.L_x_292) ;  /* 0x0000000000d06947 */ /* 0x000fea0003800000 */
[----:B------:R-:W-:Y:S02]  /*b270*/  IMAD.SHL.U32 R15, R9, 0x80, RZ ;  /* 0x00000080090f7824 */ /* 0x000fe400078e00ff */
[----:B------:R-:W-:Y:S02]  /*b280*/  IMAD.SHL.U32 R18, R7, 0x100, RZ ;  /* 0x0000010007127824 */ /* 0x000fe400078e00ff */
[----:B------:R-:W-:Y:S02]  /*b290*/  IMAD.MOV.U32 R20, RZ, RZ, RZ ;  /* 0x000000ffff147224 */ /* 0x000fe400078e00ff */
[----:B------:R-:W-:Y:S02]  /*b2a0*/  IMAD.MOV.U32 R4, RZ, RZ, R10 ;  /* 0x000000ffff047224 */ /* 0x000fe400078e000a */
[----:B------:R-:W-:Y:S02]  /*b2b0*/  IMAD.MOV.U32 R5, RZ, RZ, R0 ;  /* 0x000000ffff057224 */ /* 0x000fe400078e0000 */
[----:B------:R-:W-:-:S07]  /*b2c0*/  IMAD.MOV.U32 R6, RZ, RZ, R12 ;  /* 0x000000ffff067224 */ /* 0x000fce00078e000c */
.L_x_296:
[----:B------:R-:W0:Y:S01]  /*b2d0*/  S2R R14, SR_CgaCtaId ;  /* 0x00000000000e7919 */ /* 0x000e220000008800 */
[----:B------:R-:W-:Y:S01]  /*b2e0*/  MOV R7, 0x400 ;  /* 0x0000040000077802 */ /* 0x000fe20000000f00 */
[----:B------:R-:W1:Y:S03]  /*b2f0*/  @!P2 LDC R9, c[0x0][0x500] ;  /* 0x00014000ff09ab82 */ /* 0x000e660000000800 */
[----:B0-----:R-:W-:Y:S02]  /*b300*/  LEA R21, R14, R7, 0x18 ;  /* 0x000000070e157211 */ /* 0x001fe400078ec0ff */
[----:B------:R-:W-:Y:S02]  /*b310*/  SHF.L.U32 R7, R5, 0x1f, RZ ;  /* 0x0000001f05077819 */ /* 0x000fe400000006ff */
[----:B------:R-:W-:-:S04]  /*b320*/  LEA R14, R6, R21, 0x3 ;  /* 0x00000015060e7211 */ /* 0x000fc800078e18ff */
[----:B------:R-:W0:Y:S02]  /*b330*/  SYNCS.PHASECHK.TRANS64.TRYWAIT P1, [R14+URZ+0x48], R7 ;  /* 0x000048070e0075a7 */ /* 0x000e24000802017f */
[----:B01----:R-:W-:Y:S05]  /*b340*/  @!P1 BRA `(.L_x_293) ;  /* 0x0000001000249947 */ /* 0x003fea0003800000 */
.L_x_318:
[----:B0-----:R-:W-:Y:S01]  /*b350*/  PRMT R7, R11, 0x9910, RZ ;  /* 0x000099100b077816 */ /* 0x001fe200000000ff */
[----:B------:R0:W-:Y:S03]  /*b360*/  @!P2 SYNCS.ARRIVE.TRANS64 RZ, [R14+URZ], R9 ;  /* 0x000000090effa9a7 */ /* 0x0001e6000800003f */
[----:B------:R-:W-:-:S13]  /*b370*/  ISETP.NE.AND P1, PT, R7, 0x2, PT ;  /* 0x000000020700780c */ /* 0x000fda0003f25270 */
[----:B0-----:R-:W-:Y:S05]  /*b380*/  @P1 BRA `(.L_x_294) ;  /* 0x0000000000041947 */ /* 0x001fea0003800000 */
[----:B------:R-:W-:Y:S01]  /*b390*/  BPT.TRAP 0x1 ;  /* 0x000000040000795c */ /* 0x000fe20000300000 */
.L_x_294:
[----:B------:R-:W-:Y:S05]  /*b3a0*/  @P0 BRA `(.L_x_295) ;  /* 0x0000000000040947 */ /* 0x000fea0003800000 */
[----:B------:R-:W-:Y:S01]  /*b3b0*/  BPT.TRAP 0x1 ;  /* 0x000000040000795c */ /* 0x000fe20000300000 */
.L_x_295:
[--C-:B------:R-:W-:Y:S01]  /*b3c0*/  IMAD R7, R6, 0x4000, R21.reuse ;  /* 0x0000400006077824 */ /* 0x100fe200078e0215 */
[----:B------:R-:W-:Y:S01]  /*b3d0*/  R2UR UR9, R14 ;  /* 0x000000000e0972ca */ /* 0x000fe200000e0000 */
[----:B------:R-:W-:Y:S01]  /*b3e0*/  IMAD R21, R6, 0x2000, R21 ;  /* 0x0000200006157824 */ /* 0x000fe200078e0215 */
[----:B------:R-:W-:Y:S01]  /*b3f0*/  UIADD3 UR4, UP0, UR22, 0xf0, URZ ;  /* 0x000000f016047890 */ /* 0x000fe2000ff1e03f */
[----:B------:R-:W-:Y:S01]  /*b400*/  VIADD R4, R4, 0xffffffff ;  /* 0xffffffff04047836 */ /* 0x000fe20000000000 */
[----:B------:R-:W-:Y:S01]  /*b410*/  R2UR UR5, R7 ;  /* 0x00000000070572ca */ /* 0x000fe200000e0000 */
[----:B------:R-:W-:Y:S01]  /*b420*/  UIADD3 UR24, UP1, UR22, 0x1f0, URZ ;  /* 0x000001f016187890 */ /* 0x000fe2000ff3e03f */
[----:B------:R-:W-:Y:S01]  /*b430*/  R2UR UR8, R21 ;  /* 0x00000000150872ca */ /* 0x000fe200000e0000 */
[----:B------:R-:W-:Y:S01]  /*b440*/  VIADD R6, R6, 0x1 ;  /* 0x0000000106067836 */ /* 0x000fe20000000000 */
[----:B------:R-:W-:Y:S01]  /*b450*/  R2UR UR11, R18 ;  /* 0x00000000120b72ca */ /* 0x000fe200000e0000 */
[----:B------:R-:W-:Y:S01]  /*b460*/  UIADD3.X UR25, URZ, UR23, URZ, UP1, !UPT ;  /* 0x000000173f197290 */ /* 0x000fe20008ffe43f */
[----:B------:R-:W-:Y:S01]  /*b470*/  R2UR UR10, R20 ;  /* 0x00000000140a72ca */ /* 0x000fe200000e0000 */
[----:B------:R-:W-:Y:S01]  /*b480*/  UMOV UR6, 0x0 ;  /* 0x0000000000067882 */ /* 0x000fe20000000000 */
[----:B------:R-:W-:Y:S01]  /*b490*/  R2UR UR12, R8 ;  /* 0x00000000080c72ca */ /* 0x000fe200000e0000 */
[----:B------:R-:W-:Y:S01]  /*b4a0*/  UMOV UR7, 0x10000000 ;  /* 0x1000000000077882 */ /* 0x000fe20000000000 */
[----:B------:R-:W-:Y:S01]  /*b4b0*/  R2UR UR19, R15 ;  /* 0x000000000f1372ca */ /* 0x000fe200000e0000 */
[----:B------:R-:W-:Y:S01]  /*b4c0*/  VIADD R20, R20, 0x20 ;  /* 0x0000002014147836 */ /* 0x000fe20000000000 */
[----:B------:R-:W-:Y:S01]  /*b4d0*/  ISETP.GT.AND P3, PT, R4, 0x1, PT ;  /* 0x000000010400780c */ /* 0x000fe20003f64270 */
[----:B------:R-:W-:Y:S01]  /*b4e0*/  UIADD3 UR14, UR5, 0x180, URZ ;  /* 0x00000180050e7890 */ /* 0x000fe2000fffe03f */
[----:B------:R-:W-:Y:S01]  /*b4f0*/  ISETP.NE.AND P1, PT, R6, 0x9, PT ;  /* 0x000000090600780c */ /* 0x000fe20003f25270 */
[----:B------:R-:W-:-:S02]  /*b500*/  UIADD3.X UR5, URZ, UR23, URZ, UP0, !UPT ;  /* 0x000000173f057290 */ /* 0x000fc400087fe43f */
[----:B------:R-:W-:Y:S01]  /*b510*/  UIADD3 UR15, UR8, 0x24180, URZ ;  /* 0x00024180080f7890 */ /* 0x000fe2000fffe03f */
[----:B------:R-:W-:Y:S02]  /*b520*/  SEL R14, RZ, 0x1, P1 ;  /* 0x00000001ff0e7807 */ /* 0x000fe40000800000 */
[----:B------:R-:W-:Y:S01]  /*b530*/  UMOV UR8, UR14 ;  /* 0x0000000e00087c82 */ /* 0x000fe20008000000 */
[----:B------:R-:W-:Y:S02]  /*b540*/  SEL R6, R6, RZ, P1 ;  /* 0x000000ff06067207 */ /* 0x000fe40000800000 */
[----:B------:R-:W-:Y:S01]  /*b550*/  LOP3.LUT R5, R5, R14, RZ, 0x3c, !PT ;  /* 0x0000000e05057212 */ /* 0x000fe200078e3cff */
[----:B------:R0:W-:Y:S02]  /*b560*/  UTMALDG.3D [UR8], [UR4], desc[UR6] ;  /* 0x00000608040075b4 */ /* 0x0001e40008011000 */
[----:B0-----:R-:W-:Y:S01]  /*b570*/  UMOV UR8, UR15 ;  /* 0x0000000f00087c82 */ /* 0x001fe20008000000 */
[----:B------:R-:W-:-:S02]  /*b580*/  UMOV UR11, UR19 ;  /* 0x00000013000b7c82 */ /* 0x000fc40008000000 */
[----:B------:R0:W-:Y:S02]  /*b590*/  UTMALDG.3D [UR8], [UR24], desc[UR6] ;  /* 0x00000608180075b4 */ /* 0x0001e40008011000 */
[----:B0-----:R-:W-:Y:S05]  /*b5a0*/  @P3 BRA `(.L_x_296) ;  /* 0xfffffffc00483947 */ /* 0x001fea000383ffff */
.L_x_292:
[----:B------:R-:W-:Y:S05]  /*b5b0*/  BSYNC B1 ;  /* 0x0000000000017941 */ /* 0x000fea0003800000 */
.L_x_291:
[----:B------:R-:W-:Y:S01]  /*b5c0*/  LOP3.LUT P3, RZ, R13, 0xff, RZ, 0xc0, !PT ;  /* 0x000000ff0dff7812 */ /* 0x000fe2000786c0ff */
[----:B------:R-:W-:Y:S01]  /*b5d0*/  IMAD.IADD R12, R3, 0x1, R12 ;  /* 0x00000001030c7824 */ /* 0x000fe200078e020c */
[----:B------:R-:W-:Y:S01]  /*b5e0*/  IADD3 R16, P4, R16, UR20, RZ ;  /* 0x0000001410107c10 */ /* 0x000fe2000ff9e0ff */
[----:B------:R-:W-:Y:S01]  /*b5f0*/  ULDC.64 UR4, c[0x0][0x650] ;  /* 0x0001940000047ab9 */ /* 0x000fe20000000a00 */
[----:B------:R-:W-:Y:S01]  /*b600*/  BSSY B1, `(.L_x_297) ;  /* 0x000006a000017945 */ /* 0x000fe20003800000 */
[----:B------:R-:W-:Y:S01]  /*b610*/  MOV R9, 0xffffffff ;  /* 0xffffffff00097802 */ /* 0x000fe20000000f00 */
[----:B------:R-:W-:Y:S01]  /*b620*/  IMAD.MOV.U32 R8, RZ, RZ, -0x1 ;  /* 0xffffffffff087424 */ /* 0x000fe200078e00ff */
[----:B------:R-:W-:Y:S02]  /*b630*/  ISETP.GT.U32.AND P1, PT, R12, 0x8, PT ;  /* 0x000000080c00780c */ /* 0x000fe40003f24070 */
[----:B------:R-:W-:Y:S02]  /*b640*/  IADD3.X R17, R17, UR13, RZ, P4, !PT ;  /* 0x0000000d11117c10 */ /* 0x000fe4000a7fe4ff */
[----:B------:R-:W-:-:S02]  /*b650*/  ISETP.LT.U32.AND P1, PT, R3, 0x9, P1 ;  /* 0x000000090300780c */ /* 0x000fc40000f21070 */
[----:B------:R-:W0:Y:S01]  /*b660*/  @P3 S2R R5, SR_CgaCtaId ;  /* 0x0000000000053919 */ /* 0x000e220000008800 */
[----:B------:R-:W-:Y:S02]  /*b670*/  @P3 MOV R4, 0x400 ;  /* 0x0000040000043802 */ /* 0x000fe40000000f00 */
[----:B------:R-:W-:Y:S02]  /*b680*/  PRMT R13, RZ, 0x7610, R13 ;  /* 0x00007610ff0d7816 */ /* 0x000fe4000000000d */
[----:B0-----:R-:W-:Y:S01]  /*b690*/  @P3 LEA R6, R5, R4, 0x18 ;  /* 0x0000000405063211 */ /* 0x001fe200078ec0ff */
[----:B------:R-:W-:-:S03]  /*b6a0*/  IMAD.WIDE.U32 R4, R12, 0x38e38e39, RZ ;  /* 0x38e38e390c047825 */ /* 0x000fc600078e00ff */
[----:B------:R0:W-:Y:S01]  /*b6b0*/  @P3 SYNCS.ARRIVE.TRANS64.A1T0 RZ, [R6+URZ+0xa8], RZ ;  /* 0x0000a8ff06ff39a7 */ /* 0x0001e2000810003f */
[----:B------:R-:W-:Y:S02]  /*b6c0*/  ISETP.GE.U32.AND P3, PT, R3, 0x9, PT ;  /* 0x000000090300780c */ /* 0x000fe40003f66070 */
[----:B------:R-:W-:Y:S02]  /*b6d0*/  SHF.R.U32.HI R7, RZ, 0x1, R5 ;  /* 0x00000001ff077819 */ /* 0x000fe40000011605 */
[----:B------:R-:W-:Y:S02]  /*b6e0*/  SEL R5, RZ, 0x1, !P1 ;  /* 0x00000001ff057807 */ /* 0x000fe40004800000 */
[----:B------:R-:W-:Y:S01]  /*b6f0*/  ISETP.GE.U32.AND P1, PT, R16, UR4, PT ;  /* 0x0000000410007c0c */ /* 0x000fe2000bf26070 */
[----:B------:R-:W-:Y:S01]  /*b700*/  IMAD R12, R7, -0x9, R12 ;  /* 0xfffffff7070c7824 */ /* 0x000fe200078e020c */
[----:B------:R-:W-:Y:S02]  /*b710*/  LOP3.LUT R0, R0, R5, RZ, 0x3c, !PT ;  /* 0x0000000500007212 */ /* 0x000fe400078e3cff */
[----:B------:R-:W-:-:S02]  /*b720*/  ISETP.GE.U32.AND.EX P1, PT, R17, UR5, PT, P1 ;  /* 0x0000000511007c0c */ /* 0x000fc4000bf26110 */
[----:B------:R-:W-:Y:S02]  /*b730*/  PRMT R4, RZ, 0x7610, R4 ;  /* 0x00007610ff047816 */ /* 0x000fe40000000004 */
[----:B------:R-:W-:Y:S01]  /*b740*/  @P3 LOP3.LUT R0, R0, 0x1, R7, 0x78, !PT ;  /* 0x0000000100003812 */ /* 0x000fe200078e7807 */
[----:B------:R-:W-:-:S08]  /*b750*/  IMAD.MOV.U32 R7, RZ, RZ, -0x1 ;  /* 0xffffffffff077424 */ /* 0x000fd000078e00ff */
[----:B0-----:R-:W-:Y:S05]  /*b760*/  @P1 BRA `(.L_x_298) ;  /* 0x00000004004c1947 */ /* 0x001fea0003800000 */
[----:B------:R-:W-:Y:S01]  /*b770*/  ULDC.64 UR4, c[0x0][0x628] ;  /* 0x00018a0000047ab9 */ /* 0x000fe20000000a00 */
[----:B------:R-:W0:Y:S01]  /*b780*/  S2R R15, SR_CTAID.X ;  /* 0x00000000000f7919 */ /* 0x000e220000002500 */
[----:B------:R-:W-:Y:S01]  /*b790*/  ISETP.NE.U32.AND P1, PT, RZ, UR4, PT ;  /* 0x00000004ff007c0c */ /* 0x000fe2000bf25070 */
[----:B------:R-:W-:Y:S01]  /*b7a0*/  ULDC UR7, c[0x0][0x630] ;  /* 0x00018c0000077ab9 */ /* 0x000fe20000000800 */
[----:B------:R-:W-:Y:S01]  /*b7b0*/  IMAD.MOV.U32 R4, RZ, RZ, R16 ;  /* 0x000000ffff047224 */ /* 0x000fe200078e0010 */
[----:B------:R-:W1:Y:S01]  /*b7c0*/  S2R R14, SR_CTAID.Y ;  /* 0x00000000000e7919 */ /* 0x000e620000002600 */
[----:B------:R-:W-:Y:S01]  /*b7d0*/  ISETP.NE.AND.EX P1, PT, RZ, UR5, PT, P1 ;  /* 0x00000005ff007c0c */ /* 0x000fe2000bf25310 */
[----:B------:R-:W-:-:S12]  /*b7e0*/  IMAD.MOV.U32 R5, RZ, RZ, R17 ;  /* 0x000000ffff057224 */ /* 0x000fd800078e0011 */
[----:B------:R-:W-:Y:S05]  /*b7f0*/  @!P1 BRA `(.L_x_299) ;  /* 0x0000000000289947 */ /* 0x000fea0003800000 */
[----:B------:R-:W-:Y:S02]  /*b800*/  ULDC UR6, c[0x0][0x634] ;  /* 0x00018d0000067ab9 */ /* 0x000fe40000000800 */
[----:B------:R-:W-:-:S05]  /*b810*/  IADD3 R9, P1, R16, UR6, RZ ;  /* 0x0000000610097c10 */ /* 0x000fca000ff3e0ff */
[----:B------:R-:W-:-:S04]  /*b820*/  IMAD.X R21, RZ, RZ, R17, P1 ;  /* 0x000000ffff157224 */ /* 0x000fc800008e0611 */
[----:B------:R-:W-:-:S04]  /*b830*/  IMAD.WIDE.U32 R6, R21, UR4, RZ ;  /* 0x0000000415067c25 */ /* 0x000fc8000f8e00ff */
[----:B------:R-:W-:-:S04]  /*b840*/  IMAD.WIDE.U32 R6, P1, R9, UR5, R6 ;  /* 0x0000000509067c25 */ /* 0x000fc8000f820006 */
[----:B------:R-:W-:-:S04]  /*b850*/  IMAD.WIDE.U32 R8, R9, UR4, RZ ;  /* 0x0000000409087c25 */ /* 0x000fc8000f8e00ff */
[----:B------:R-:W-:Y:S01]  /*b860*/  IMAD.X R5, RZ, RZ, RZ, P1 ;  /* 0x000000ffff057224 */ /* 0x000fe200008e06ff */
[----:B------:R-:W-:Y:S01]  /*b870*/  IADD3 RZ, P1, R9, R6, RZ ;  /* 0x0000000609ff7210 */ /* 0x000fe20007f3e0ff */
[----:B------:R-:W-:-:S04]  /*b880*/  IMAD.MOV.U32 R4, RZ, RZ, R7 ;  /* 0x000000ffff047224 */ /* 0x000fc800078e0007 */
[----:B------:R-:W-:-:S08]  /*b890*/  IMAD.WIDE.U32.X R4, R21, UR5, R4, P1 ;  /* 0x0000000515047c25 */ /* 0x000fd000088e0404 */
.L_x_299:
[--C-:B------:R-:W-:Y:S01]  /*b8a0*/  SHF.R.U64 R8, R4, UR7, R5.reuse ;  /* 0x0000000704087c19 */ /* 0x100fe20008001205 */
[----:B------:R-:W-:Y:S01]  /*b8b0*/  ULDC.64 UR4, c[0x0][0x620] ;  /* 0x0001880000047ab9 */ /* 0x000fe20000000a00 */
[----:B------:R-:W-:Y:S01]  /*b8c0*/  SHF.R.U32.HI R4, RZ, UR7, R5 ;  /* 0x00000007ff047c19 */ /* 0x000fe20008011605 */
[----:B------:R-:W2:Y:S01]  /*b8d0*/  LDC R24, c[0x0][0x144] ;  /* 0x00005100ff187b82 */ /* 0x000ea20000000800 */
[----:B------:R-:W-:Y:S01]  /*b8e0*/  IADD3 R7, P1, RZ, -R8, RZ ;  /* 0x80000008ff077210 */ /* 0x000fe20007f3e0ff */
[----:B------:R-:W-:Y:S01]  /*b8f0*/  ULDC.64 UR8, c[0x0][0x640] ;  /* 0x0001900000087ab9 */ /* 0x000fe20000000a00 */
[----:B0-----:R-:W-:Y:S01]  /*b900*/  I2FP.F32.U32 R9, R15 ;  /* 0x0000000f00097245 */ /* 0x001fe20000201000 */
[----:B------:R-:W-:Y:S02]  /*b910*/  ULDC UR6, c[0x0][0x608] ;  /* 0x0001820000067ab9 */ /* 0x000fe40000000800 */
[----:B------:R-:W-:Y:S01]  /*b920*/  IMAD.X R4, RZ, RZ, ~R4, P1 ;  /* 0x000000ffff047224 */ /* 0x000fe200008e0e04 */
[----:B------:R-:W-:Y:S01]  /*b930*/  ISETP.NE.U32.AND P1, PT, RZ, UR8, PT ;  /* 0x00000008ff007c0c */ /* 0x000fe2000bf25070 */
[----:B------:R-:W0:Y:S02]  /*b940*/  LDC R21, c[0x0][0x148] ;  /* 0x00005200ff157b82 */ /* 0x000e240000000800 */
[----:B------:R-:W-:Y:S01]  /*b950*/  IMAD R6, R4, UR4, RZ ;  /* 0x0000000404067c24 */ /* 0x000fe2000f8e02ff */
[----:B------:R-:W-:Y:S01]  /*b960*/  ISETP.NE.AND.EX P1, PT, RZ, UR9, PT, P1 ;  /* 0x00000009ff007c0c */ /* 0x000fe2000bf25310 */
[----:B------:R-:W-:Y:S01]  /*b970*/  IMAD.WIDE.U32 R4, R7, UR4, R16 ;  /* 0x0000000407047c25 */ /* 0x000fe2000f8e0010 */
[----:B------:R-:W-:-:S03]  /*b980*/  ULDC UR4, c[0x0][0x150] ;  /* 0x0000540000047ab9 */ /* 0x000fc60000000800 */
[----:B------:R-:W-:Y:S02]  /*b990*/  IMAD R7, R7, UR5, R6 ;  /* 0x0000000507077c24 */ /* 0x000fe4000f8e0206 */
[----:B------:R-:W-:Y:S01]  /*b9a0*/  FMUL R6, R9, UR4 ;  /* 0x0000000409067c20 */ /* 0x000fe20008400000 */
[----:B------:R-:W-:Y:S01]  /*b9b0*/  ULDC UR4, c[0x0][0x618] ;  /* 0x0001860000047ab9 */ /* 0x000fe20000000800 */
[----:B------:R-:W-:Y:S01]  /*b9c0*/  ULDC UR5, c[0x0][0x154] ;  /* 0x0000550000057ab9 */ /* 0x000fe20000000800 */
[----:B------:R-:W-:-:S03]  /*b9d0*/  IADD3 R5, R5, R7, RZ ;  /* 0x0000000705057210 */ /* 0x000fc60007ffe0ff */
[----:B------:R-:W3:Y:S01]  /*b9e0*/  F2I.U32.TRUNC.NTZ R6, R6 ;  /* 0x0000000600067305 */ /* 0x000ee2000020f000 */
[----:B------:R-:W-:Y:S02]  /*b9f0*/  SHF.R.U64 R9, R4, UR4, R5 ;  /* 0x0000000404097c19 */ /* 0x000fe40008001205 */
[----:B-1----:R-:W-:-:S05]  /*ba00*/  I2FP.F32.U32 R4, R14 ;  /* 0x0000000e00047245 */ /* 0x002fca0000201000 */
[----:B------:R-:W-:Y:S01]  /*ba10*/  FMUL R22, R4, UR5 ;  /* 0x0000000504167c20 */ /* 0x000fe20008400000 */
[----:B------:R-:W-:Y:S01]  /*ba20*/  SHF.R.U32.HI R4, RZ, UR4, R5 ;  /* 0x00000004ff047c19 */ /* 0x000fe20008011605 */
[----:B------:R-:W-:-:S03]  /*ba30*/  ULDC UR4, c[0x0][0x658] ;  /* 0x0001960000047ab9 */ /* 0x000fc60000000800 */
[--C-:B------:R-:W-:Y:S01]  /*ba40*/  SHF.R.U64 R20, R9, UR6, R4.reuse ;  /* 0x0000000609147c19 */ /* 0x100fe20008001204 */
[----:B------:R-:W1:Y:S01]  /*ba50*/  F2I.U32.TRUNC.NTZ R22, R22 ;  /* 0x0000001600167305 */ /* 0x000e62000020f000 */
[----:B------:R-:W-:Y:S01]  /*ba60*/  SHF.R.U32.HI R5, RZ, UR6, R4 ;  /* 0x00000006ff057c19 */ /* 0x000fe20008011604 */
[----:B---3--:R-:W-:-:S03]  /*ba70*/  IMAD.MOV R6, RZ, RZ, -R6 ;  /* 0x000000ffff067224 */ /* 0x008fc600078e0a06 */
[----:B------:R-:W-:Y:S01]  /*ba80*/  SHF.R.U64 R18, R20, UR4, R5 ;  /* 0x0000000414127c19 */ /* 0x000fe20008001205 */
[----:B--2---:R-:W-:Y:S01]  /*ba90*/  IMAD R15, R24, R6, R15 ;  /* 0x00000006180f7224 */ /* 0x004fe200078e020f */
[----:B------:R-:W-:-:S03]  /*baa0*/  SHF.R.U32.HI R23, RZ, UR4, R5 ;  /* 0x00000004ff177c19 */ /* 0x000fc60008011605 */
[----:B------:R-:W-:Y:S02]  /*bab0*/  IMAD.MOV.U32 R4, RZ, RZ, R18 ;  /* 0x000000ffff047224 */ /* 0x000fe400078e0012 */
[----:B------:R-:W-:Y:S01]  /*bac0*/  IMAD.MOV.U32 R5, RZ, RZ, R23 ;  /* 0x000000ffff057224 */ /* 0x000fe200078e0017 */
[----:B-1----:R-:W-:Y:S06]  /*bad0*/  @!P1 BRA `(.L_x_300) ;  /* 0x0000000000289947 */ /* 0x002fec0003800000 */
[----:B------:R-:W-:Y:S02]  /*bae0*/  ULDC UR4, c[0x0][0x64c] ;  /* 0x0001930000047ab9 */ /* 0x000fe40000000800 */
[----:B------:R-:W-:-:S05]  /*baf0*/  IADD3 R5, P1, R18, UR4, RZ ;  /* 0x0000000412057c10 */ /* 0x000fca000ff3e0ff */
[----:B------:R-:W-:-:S04]  /*bb00*/  IMAD.X R23, RZ, RZ, R23, P1 ;  /* 0x000000ffff177224 */ /* 0x000fc800008e0617 */
[----:B------:R-:W-:-:S04]  /*bb10*/  IMAD.WIDE.U32 R6, R23, UR8, RZ ;  /* 0x0000000817067c25 */ /* 0x000fc8000f8e00ff */
[----:B------:R-:W-:-:S04]  /*bb20*/  IMAD.WIDE.U32 R6, P1, R5, UR9, R6 ;  /* 0x0000000905067c25 */ /* 0x000fc8000f820006 */
[----:B------:R-:W-:-:S04]  /*bb30*/  IMAD.WIDE.U32 R4, R5, UR8, RZ ;  /* 0x0000000805047c25 */ /* 0x000fc8000f8e00ff */
[----:B------:R-:W-:Y:S01]  /*bb40*/  IMAD.MOV.U32 R4, RZ, RZ, R7 ;  /* 0x000000ffff047224 */ /* 0x000fe200078e0007 */
[----:B------:R-:W-:Y:S01]  /*bb50*/  IADD3 RZ, P3, R5, R6, RZ ;  /* 0x0000000605ff7210 */ /* 0x000fe20007f7e0ff */
[----:B------:R-:W-:-:S04]  /*bb60*/  IMAD.X R5, RZ, RZ, RZ, P1 ;  /* 0x000000ffff057224 */ /* 0x000fc800008e06ff */
[----:B------:R-:W-:-:S08]  /*bb70*/  IMAD.WIDE.U32.X R4, R23, UR9, R4, P3 ;  /* 0x0000000917047c25 */ /* 0x000fd000098e0404 */
.L_x_300:
[----:B------:R-:W-:Y:S01]  /*bb80*/  ISETP.NE.AND P1, PT, R2, 0x1, PT ;  /* 0x000000010200780c */ /* 0x000fe20003f25270 */
[----:B------:R-:W-:Y:S01]  /*bb90*/  ULDC UR4, c[0x0][0x648] ;  /* 0x0001920000047ab9 */ /* 0x000fe20000000800 */
[----:B------:R-:W-:Y:S01]  /*bba0*/  LOP3.LUT R20, R20, UR17, RZ, 0xc0, !PT ;  /* 0x0000001114147c12 */ /* 0x000fe2000f8ec0ff */
[----:B------:R-:W-:Y:S01]  /*bbb0*/  IMAD.MOV R22, RZ, RZ, -R22 ;  /* 0x000000ffff167224 */ /* 0x000fe200078e0a16 */
[----:B------:R-:W-:Y:S01]  /*bbc0*/  SHF.R.U64 R5, R4, UR4, R5 ;  /* 0x0000000404057c19 */ /* 0x000fe20008001205 */
[----:B------:R-:W-:Y:S01]  /*bbd0*/  ULDC UR4, c[0x0][0x638] ;  /* 0x00018e0000047ab9 */ /* 0x000fe20000000800 */
[----:B------:R-:W-:Y:S01]  /*bbe0*/  LOP3.LUT R9, R9, UR16, RZ, 0xc0, !PT ;  /* 0x0000001009097c12 */ /* 0x000fe2000f8ec0ff */
[----:B------:R-:W-:Y:S01]  /*bbf0*/  ULDC UR5, c[0x0][0x610] ;  /* 0x0001840000057ab9 */ /* 0x000fe20000000800 */
[C---:B------:R-:W-:Y:S01]  /*bc00*/  IADD3 R7, -R5.reuse, RZ, RZ ;  /* 0x000000ff05077210 */ /* 0x040fe20007ffe1ff */
[----:B------:R-:W-:Y:S02]  /*bc10*/  IMAD R20, R5, UR18, R20 ;  /* 0x0000001205147c24 */ /* 0x000fe4000f8e0214 */
[----:B------:R-:W-:-:S02]  /*bc20*/  IMAD.MOV.U32 R4, RZ, RZ, 0x1 ;  /* 0x00000001ff047424 */ /* 0x000fc400078e00ff */
[----:B0-----:R-:W-:Y:S02]  /*bc30*/  @P1 IMAD R15, R21, R22, R14 ;  /* 0x00000016150f1224 */ /* 0x001fe400078e020e */
[----:B------:R-:W-:Y:S01]  /*bc40*/  IMAD R18, R7, UR4, R18 ;  /* 0x0000000407127c24 */ /* 0x000fe2000f8e0212 */
[----:B------:R-:W-:Y:S01]  /*bc50*/  ULDC UR4, c[0x0][0x600] ;  /* 0x0001800000047ab9 */ /* 0x000fe20000000800 */
[----:B------:R-:W-:Y:S02]  /*bc60*/  IMAD R15, R20, UR5, R15 ;  /* 0x00000005140f7c24 */ /* 0x000fe4000f8e020f */
[----:B------:R-:W-:-:S05]  /*bc70*/  IMAD R18, R18, UR4, R9 ;  /* 0x0000000412127c24 */ /* 0x000fca000f8e0209 */
[----:B------:R-:W-:Y:S02]  /*bc80*/  SEL R9, R18, R15, !P1 ;  /* 0x0000000f12097207 */ /* 0x000fe40004800000 */
[----:B------:R-:W-:-:S07]  /*bc90*/  SEL R7, R15, R18, !P1 ;  /* 0x000000120f077207 */ /* 0x000fce0004800000 */
.L_x_298:
[----:B------:R-:W-:Y:S05]  /*bca0*/  BSYNC B1 ;  /* 0x0000000000017941 */ /* 0x000fea0003800000 */
.L_x_297:
[----:B------:R-:W-:-:S13]  /*bcb0*/  LOP3.LUT P1, RZ, R4, 0xff, RZ, 0xc0, !PT ;  /* 0x000000ff04ff7812 */ /* 0x000fda000782c0ff */
[----:B------:R-:W-:Y:S05]  /*bcc0*/  @P1 BRA `(.L_x_301) ;  /* 0xfffffff4004c1947 */ /* 0x000fea000383ffff */
[----:B------:R-:W-:Y:S05]  /*bcd0*/  BSYNC B0 ;  /* 0x0000000000007941 */ /* 0x000fea0003800000 */
.L_x_289:
[----:B------:R-:W-:-:S03]  /*bce0*/  UMOV UR4, 0xffffffff ;  /* 0xffffffff00047882 */ /* 0x000fc60000000000 */
[----:B------:R-:W-:Y:S05]  /*bcf0*/  BRA.DIV UR4, `(.L_x_302) ;  /* 0x0000000604cc7947 */ /* 0x000fea000b800000 */
[----:B------:R-:W-:-:S13]  /*bd00*/  ELECT P6, URZ, PT ;  /* 0x00000000003f782f */ /* 0x000fda00038c0000 */
.L_x_321:
[----:B------:R-:W-:Y:S04]  /*bd10*/  BSSY B0, `(.L_x_303) ;  /* 0x0000058000007945 */ /* 0x000fe80003800000 */
[----:B------:R-:W-:Y:S05]  /*bd20*/  @!P6 BRA `(.L_x_304) ;  /* 0x000000040058e947 */ /* 0x000fea0003800000 */
[----:B------:R-:W-:-:S04]  /*bd30*/  LOP3.LUT R19, R19, 0x2, RZ, 0xfc, !PT ;  /* 0x0000000213137812 */ /* 0x000fc800078efcff */
[----:B------:R-:W-:-:S13]  /*bd40*/  ISETP.NE.AND P0, PT, R19, 0x3, PT ;  /* 0x000000031300780c */ /* 0x000fda0003f05270 */
[----:B------:R-:W-:Y:S05]  /*bd50*/  @!P0 BRA `(.L_x_305) ;  /* 0x0000000000048947 */ /* 0x000fea0003800000 */
[----:B------:R-:W-:Y:S01]  /*bd60*/  BPT.TRAP 0x1 ;  /* 0x000000040000795c */ /* 0x000fe20000300000 */
.L_x_305:
[----:B------:R-:W0:Y:S01]  /*bd70*/  S2R R3, SR_CgaCtaId ;  /* 0x0000000000037919 */ /* 0x000e220000008800 */
[----:B------:R-:W-:-:S04]  /*bd80*/  MOV R2, 0x400 ;  /* 0x0000040000027802 */ /* 0x000fc80000000f00 */
[----:B0-----:R-:W-:Y:S02]  /*bd90*/  LEA R3, R3, R2, 0x18 ;  /* 0x0000000203037211 */ /* 0x001fe400078ec0ff */
[----:B------:R-:W-:-:S03]  /*bda0*/  SHF.L.U32 R2, R0, 0x1f, RZ ;  /* 0x0000001f00027819 */ /* 0x000fc600000006ff */
[----:B------:R-:W-:-:S04]  /*bdb0*/  VIADD R3, R3, 0x48 ;  /* 0x0000004803037836 */ /* 0x000fc80000000000 */
[C---:B------:R-:W-:Y:S02]  /*bdc0*/  IMAD R7, R12.reuse, 0x8, R3 ;  /* 0x000000080c077824 */ /* 0x040fe400078e0203 */
[----:B------:R-:W-:Y:S02]  /*bdd0*/  VIADD R12, R12, 0x1 ;  /* 0x000000010c0c7836 */ /* 0x000fe40000000000 */
[----:B------:R-:W0:Y:S03]  /*bde0*/  SYNCS.PHASECHK.TRANS64.TRYWAIT P0, [R7+URZ], R2 ;  /* 0x00000002070075a7 */ /* 0x000e26000800017f */
[----:B------:R-:W-:-:S04]  /*bdf0*/  ISETP.NE.AND P1, PT, R12, 0x9, PT ;  /* 0x000000090c00780c */ /* 0x000fc80003f25270 */
[----:B------:R-:W-:Y:S02]  /*be00*/  SEL R5, RZ, 0x1, P1 ;  /* 0x00000001ff057807 */ /* 0x000fe40000800000 */
[----:B------:R-:W-:Y:S02]  /*be10*/  SEL R12, R12, RZ, P1 ;  /* 0x000000ff0c0c7207 */ /* 0x000fe40000800000 */
[----:B------:R-:W-:-:S03]  /*be20*/  LOP3.LUT R5, R0, R5, RZ, 0x3c, !PT ;  /* 0x0000000500057212 */ /* 0x000fc600078e3cff */
[----:B------:R-:W-:Y:S01]  /*be30*/  IMAD R9, R12, 0x8, R3 ;  /* 0x000000080c097824 */ /* 0x000fe200078e0203 */
[----:B------:R-:W-:Y:S01]  /*be40*/  SHF.L.U32 R4, R5, 0x1f, RZ ;  /* 0x0000001f05047819 */ /* 0x000fe200000006ff */
[----:B0-----:R-:W-:Y:S06]  /*be50*/  @!P0 BRA `(.L_x_306) ;  /* 0x0000000400948947 */ /* 0x001fec0003800000 */
.L_x_322:
[----:B------:R-:W1:Y:S01]  /*be60*/  SYNCS.PHASECHK.TRANS64.TRYWAIT P0, [R9+URZ], R4 ;  /* 0x00000004090075a7 */ /* 0x000e62000800017f */
[----:B------:R-:W-:-:S05]  /*be70*/  VIADD R0, R12, 0x1 ;  /* 0x000000010c007836 */ /* 0x000fca0000000000 */
[----:B------:R-:W-:-:S04]  /*be80*/  ISETP.NE.AND P1, PT, R0, 0x9, PT ;  /* 0x000000090000780c */ /* 0x000fc80003f25270 */
[----:B0-----:R-:W-:Y:S02]  /*be90*/  SEL R2, RZ, 0x1, P1 ;  /* 0x00000001ff027807 */ /* 0x001fe40000800000 */
[----:B------:R-:W-:Y:S02]  /*bea0*/  SEL R0, R0, RZ, P1 ;  /* 0x000000ff00007207 */ /* 0x000fe40000800000 */
[----:B------:R-:W-:-:S03]  /*beb0*/  LOP3.LUT R7, R5, R2, RZ, 0x3c, !PT ;  /* 0x0000000205077212 */ /* 0x000fc600078e3cff */
[----:B------:R-:W-:Y:S01]  /*bec0*/  IMAD R6, R0, 0x8, R3 ;  /* 0x0000000800067824 */ /* 0x000fe200078e0203 */
[----:B------:R-:W-:Y:S01]  /*bed0*/  SHF.L.U32 R5, R7, 0x1f, RZ ;  /* 0x0000001f07057819 */ /* 0x000fe200000006ff */
[----:B-1----:R-:W-:Y:S06]  /*bee0*/  @!P0 BRA `(.L_x_307) ;  /* 0x0000000400848947 */ /* 0x002fec0003800000 */
.L_x_323:
[----:B------:R-:W1:Y:S01]  /*bef0*/  SYNCS.PHASECHK.TRANS64.TRYWAIT P0, [R6+URZ], R5 ;  /* 0x00000005060075a7 */ /* 0x000e62000800017f */
[----:B------:R-:W-:-:S04]  /*bf00*/  IADD3 R0, R0, 0x1, RZ ;  /* 0x0000000100007810 */ /* 0x000fc80007ffe0ff */
[----:B------:R-:W-:-:S04]  /*bf10*/  ISETP.NE.AND P1, PT, R0, 0x9, PT ;  /* 0x000000090000780c */ /* 0x000fc80003f25270 */
[----:B------:R-:W-:Y:S02]  /*bf20*/  SEL R2, RZ, 0x1, P1 ;  /* 0x00000001ff027807 */ /* 0x000fe40000800000 */
[----:B------:R-:W-:Y:S02]  /*bf30*/  SEL R0, R0, RZ, P1 ;  /* 0x000000ff00007207 */ /* 0x000fe40000800000 */
[----:B------:R-:W-:-:S03]  /*bf40*/  LOP3.LUT R7, R7, R2, RZ, 0x3c, !PT ;  /* 0x0000000207077212 */ /* 0x000fc600078e3cff */
[----:B0-----:R-:W-:Y:S01]  /*bf50*/  IMAD R9, R0, 0x8, R3 ;  /* 0x0000000800097824 */ /* 0x001fe200078e0203 */
[----:B------:R-:W-:Y:S01]  /*bf60*/  SHF.L.U32 R4, R7, 0x1f, RZ ;  /* 0x0000001f07047819 */ /* 0x000fe200000006ff */
[----:B-1----:R-:W-:Y:S06]  /*bf70*/  @!P0 BRA `(.L_x_308) ;  /* 0x0000000400748947 */ /* 0x002fec0003800000 */
.L_x_324:
[----:B------:R-:W1:Y:S01]  /*bf80*/  SYNCS.PHASECHK.TRANS64.TRYWAIT P0, [R9+URZ], R4 ;  /* 0x00000004090075a7 */ /* 0x000e62000800017f */
[----:B------:R-:W-:-:S05]  /*bf90*/  VIADD R0, R0, 0x1 ;  /* 0x0000000100007836 */ /* 0x000fca0000000000 */
[----:B------:R-:W-:-:S04]  /*bfa0*/  ISETP.NE.AND P1, PT, R0, 0x9, PT ;  /* 0x000000090000780c */ /* 0x000fc80003f25270 */
[----:B------:R-:W-:Y:S02]  /*bfb0*/  SEL R2, RZ, 0x1, P1 ;  /* 0x00000001ff027807 */ /* 0x000fe40000800000 */
[----:B------:R-:W-:Y:S02]  /*bfc0*/  SEL R0, R0, RZ, P1 ;  /* 0x000000ff00007207 */ /* 0x000fe40000800000 */
[----:B------:R-:W-:-:S03]  /*bfd0*/  LOP3.LUT R7, R7, R2, RZ, 0x3c, !PT ;  /* 0x0000000207077212 */ /* 0x000fc600078e3cff */
[----:B0-----:R-:W-:Y:S01]  /*bfe0*/  IMAD R6, R0, 0x8, R3 ;  /* 0x0000000800067824 */ /* 0x001fe200078e0203 */
[----:B------:R-:W-:Y:S01]  /*bff0*/  SHF.L.U32 R5, R7, 0x1f, RZ ;  /* 0x0000001f07057819 */ /* 0x000fe200000006ff */
[----:B-1----:R-:W-:Y:S06]  /*c000*/  @!P0 BRA `(.L_x_309) ;  /* 0x0000000400648947 */ /* 0x002fec0003800000 */
.L_x_325:
        /* <DEDUP_REMOVED lines=9> */
.L_x_326:
        /* <DEDUP_REMOVED lines=9> */
.L_x_327:
        /* <DEDUP_REMOVED lines=9> */
.L_x_328:
[----:B------:R-:W1:Y:S01]  /*c1c0*/  SYNCS.PHASECHK.TRANS64.TRYWAIT P0, [R9+URZ], R4 ;  /* 0x00000004090075a7 */ /* 0x000e62000800017f */
[----:B------:R-:W-:-:S05]  /*c1d0*/  VIADD R0, R0, 0x1 ;  /* 0x0000000100007836 */ /* 0x000fca0000000000 */
[----:B------:R-:W-:-:S04]  /*c1e0*/  ISETP.NE.AND P1, PT, R0, 0x9, PT ;  /* 0x000000090000780c */ /* 0x000fc80003f25270 */
[----:B------:R-:W-:Y:S02]  /*c1f0*/  SEL R2, RZ, 0x1, P1 ;  /* 0x00000001ff027807 */ /* 0x000fe40000800000 */
[----:B------:R-:W-:Y:S02]  /*c200*/  SEL R0, R0, RZ, P1 ;  /* 0x000000ff00007207 */ /* 0x000fe40000800000 */
[----:B------:R-:W-:Y:S01]  /*c210*/  LOP3.LUT R2, R7, R2, RZ, 0x3c, !PT ;  /* 0x0000000207027212 */ /* 0x000fe200078e3cff */
[----:B-1----:R-:W-:Y:S06]  /*c220*/  @!P0 BRA `(.L_x_313) ;  /* 0x00000004002c8947 */ /* 0x002fec0003800000 */
.L_x_329:
[----:B------:R-:W-:Y:S01]  /*c230*/  IMAD R3, R0, 0x8, R3 ;  /* 0x0000000800037824 */ /* 0x000fe200078e0203 */
[----:B------:R-:W-:-:S07]  /*c240*/  SHF.L.U32 R0, R2, 0x1f, RZ ;  /* 0x0000001f02007819 */ /* 0x000fce00000006ff */
.L_x_314:
[----:B--2---:R2:W3:Y:S02]  /*c250*/  SYNCS.PHASECHK.TRANS64.TRYWAIT P0, [R3+URZ], R0 ;  /* 0x00000000030075a7 */ /* 0x0044e4000800017f */
[----:B---3--:R-:W-:Y:S05]  /*c260*/  @!P0 NANOSLEEP.SYNCS 0x989680 ;  /* 0x009896800000895d */ /* 0x008fea0003900000 */
[----:B------:R-:W3:Y:S02]  /*c270*/  @!P0 SYNCS.PHASECHK.TRANS64 P0, [R3+URZ], R0 ;  /* 0x00000000030085a7 */ /* 0x000ee4000800007f */
[----:B---3--:R-:W-:Y:S05]  /*c280*/  @!P0 BRA `(.L_x_314) ;  /* 0xfffffffc00f08947 */ /* 0x008fea000383ffff */
.L_x_304:
[----:B------:R-:W-:Y:S05]  /*c290*/  BSYNC B0 ;  /* 0x0000000000007941 */ /* 0x000fea0003800000 */
.L_x_303:
[----:B------:R-:W-:Y:S05]  /*c2a0*/  EXIT ;  /* 0x000000000000794d */ /* 0x000fea0003800000 */
.L_x_18:
[----:B---3--:R3:W4:Y:S02]  /*c2b0*/  SYNCS.PHASECHK.TRANS64.TRYWAIT P1, [R3+URZ], R0 ;  /* 0x00000000030075a7 */ /* 0x008724000802017f */
[----:B----4-:R-:W-:Y:S05]  /*c2c0*/  @!P1 NANOSLEEP.SYNCS 0x989680 ;  /* 0x009896800000995d */ /* 0x010fea0003900000 */
[----:B------:R-:W4:Y:S02]  /*c2d0*/  @!P1 SYNCS.PHASECHK.TRANS64 P1, [R3+URZ], R0 ;  /* 0x00000000030095a7 */ /* 0x000f24000802007f */
[----:B----4-:R-:W-:Y:S05]  /*c2e0*/  @!P1 BRA `(.L_x_18) ;  /* 0xfffffffc00f09947 */ /* 0x010fea000383ffff */
[----:B------:R-:W-:Y:S05]  /*c2f0*/  BRA `(.L_x_17) ;  /* 0xffffff4c00f87947 */ /* 0x000fea000383ffff */
.L_x_23:
[----:B-1----:R-:W-:-:S04]  /*c300*/  IMAD.U32 R4, RZ, RZ, UR8 ;  /* 0x00000008ff047e24 */ /* 0x002fc8000f8e00ff */
[----:B------:R1:W2:Y:S03]  /*c310*/  SYNCS.PHASECHK.TRANS64.TRYWAIT P1, [R4+URZ], R3 ;  /* 0x00000003040075a7 */ /* 0x0002a6000802017f */
[----:B--2---:R-:W-:Y:S05]  /*c320*/  @!P1 NANOSLEEP.SYNCS 0x989680 ;  /* 0x009896800000995d */ /* 0x004fea0003900000 */
[----:B------:R-:W2:Y:S02]  /*c330*/  @!P1 SYNCS.PHASECHK.TRANS64 P1, [R4+URZ], R3 ;  /* 0x00000003040095a7 */ /* 0x000ea4000802007f */
[----:B--2---:R-:W-:Y:S05]  /*c340*/  @!P1 BRA `(.L_x_23) ;  /* 0xfffffffc00ec9947 */ /* 0x004fea000383ffff */
[----:B------:R-:W-:Y:S05]  /*c350*/  BRA `(.L_x_22) ;  /* 0xffffff5000c87947 */ /* 0x000fea000383ffff */
.L_x_290:
[----:B------:R-:W-:Y:S01]  /*c360*/  BSSY B1, `(.L_x_315) ;  /* 0x0000006000017945 */ /* 0x000fe20003800000 */
[----:B------:R-:W-:-:S07]  /*c370*/  IMAD.MOV.U32 R15, RZ, RZ, -0x1 ;  /* 0xffffffffff0f7424 */ /* 0x000fce00078e00ff */
[----:B------:R-:W-:Y:S05]  /*c380*/  WARPSYNC.COLLECTIVE R15, `(.L_x_316) ;  /* 0x000000000f0c7348 */ /* 0x000fea0003c00000 */
[----:B------:R-:W-:Y:S02]  /*c390*/  ELECT P6, UR62, PT ;  /* 0x00000000003e782f */ /* 0x000fe400038c0000 */
[----:B------:R-:W-:Y:S01]  /*c3a0*/  MOV R14, UR62 ;  /* 0x0000003e000e7c02 */ /* 0x000fe20008000f00 */
[----:B------:R-:W-:Y:S10]  /*c3b0*/  ENDCOLLECTIVE ;  /* 0x000000000000791b */ /* 0x000ff40003800000 */
.L_x_316:
[----:B------:R-:W-:Y:S05]  /*c3c0*/  BSYNC B1 ;  /* 0x0000000000017941 */ /* 0x000fea0003800000 */
.L_x_315:
[----:B------:R-:W-:Y:S05]  /*c3d0*/  BRA `(.L_x_317) ;  /* 0xffffffec00947947 */ /* 0x000fea000383ffff */
.L_x_293:
[----:B0-----:R0:W1:Y:S02]  /*c3e0*/  SYNCS.PHASECHK.TRANS64.TRYWAIT P1, [R14+URZ+0x48], R7 ;  /* 0x000048070e0075a7 */ /* 0x001064000802017f */
[----:B-1----:R-:W-:Y:S05]  /*c3f0*/  @!P1 NANOSLEEP.SYNCS 0x989680 ;  /* 0x009896800000995d */ /* 0x002fea0003900000 */
[----:B------:R-:W1:Y:S02]  /*c400*/  @!P1 SYNCS.PHASECHK.TRANS64 P1, [R14+URZ+0x48], R7 ;  /* 0x000048070e0095a7 */ /* 0x000e64000802007f */
[----:B-1----:R-:W-:Y:S05]  /*c410*/  @!P1 BRA `(.L_x_293) ;  /* 0xfffffffc00f09947 */ /* 0x002fea000383ffff */
[----:B------:R-:W-:Y:S05]  /*c420*/  BRA `(.L_x_318) ;  /* 0xffffffec00c87947 */ /* 0x000fea000383ffff */
.L_x_302:
[----:B------:R-:W-:Y:S01]  /*c430*/  BSSY B0, `(.L_x_319) ;  /* 0x0000006000007945 */ /* 0x000fe20003800000 */
[----:B------:R-:W-:-:S07]  /*c440*/  IMAD.MOV.U32 R15, RZ, RZ, -0x1 ;  /* 0xffffffffff0f7424 */ /* 0x000fce00078e00ff */
[----:B------:R-:W-:Y:S05]  /*c450*/  WARPSYNC.COLLECTIVE R15, `(.L_x_320) ;  /* 0x000000000f0c7348 */ /* 0x000fea0003c00000 */
[----:B------:R-:W-:Y:S02]  /*c460*/  ELECT P6, UR62, PT ;  /* 0x00000000003e782f */ /* 0x000fe400038c0000 */
[----:B------:R-:W-:Y:S01]  /*c470*/  MOV R14, UR62 ;  /* 0x0000003e000e7c02 */ /* 0x000fe20008000f00 */
[----:B------:R-:W-:Y:S10]  /*c480*/  ENDCOLLECTIVE ;  /* 0x000000000000791b */ /* 0x000ff40003800000 */
.L_x_320:
[----:B------:R-:W-:Y:S05]  /*c490*/  BSYNC B0 ;  /* 0x0000000000007941 */ /* 0x000fea0003800000 */
.L_x_319:
[----:B------:R-:W-:Y:S05]  /*c4a0*/  BRA `(.L_x_321) ;  /* 0xfffffff800187947 */ /* 0x000fea000383ffff */
.L_x_306:
[----:B0-----:R0:W1:Y:S02]  /*c4b0*/  SYNCS.PHASECHK.TRANS64.TRYWAIT P0, [R7+URZ], R2 ;  /* 0x00000002070075a7 */ /* 0x001064000800017f */
[----:B-1----:R-:W-:Y:S05]  /*c4c0*/  @!P0 NANOSLEEP.SYNCS 0x989680 ;  /* 0x009896800000895d */ /* 0x002fea0003900000 */
[----:B------:R-:W1:Y:S02]  /*c4d0*/  @!P0 SYNCS.PHASECHK.TRANS64 P0, [R7+URZ], R2 ;  /* 0x00000002070085a7 */ /* 0x000e64000800007f */
[----:B-1----:R-:W-:Y:S05]  /*c4e0*/  @!P0 BRA `(.L_x_306) ;  /* 0xfffffffc00f08947 */ /* 0x002fea000383ffff */
[----:B------:R-:W-:Y:S05]  /*c4f0*/  BRA `(.L_x_322) ;  /* 0xfffffff800587947 */ /* 0x000fea000383ffff */
.L_x_307:
[----:B0-----:R0:W1:Y:S02]  /*c500*/  SYNCS.PHASECHK.TRANS64.TRYWAIT P0, [R9+URZ], R4 ;  /* 0x00000004090075a7 */ /* 0x001064000800017f */
[----:B-1----:R-:W-:Y:S05]  /*c510*/  @!P0 NANOSLEEP.SYNCS 0x989680 ;  /* 0x009896800000895d */ /* 0x002fea0003900000 */
[----:B------:R-:W1:Y:S02]  /*c520*/  @!P0 SYNCS.PHASECHK.TRANS64 P0, [R9+URZ], R4 ;  /* 0x00000004090085a7 */ /* 0x000e64000800007f */
[----:B-1----:R-:W-:Y:S05]  /*c530*/  @!P0 BRA `(.L_x_307) ;  /* 0xfffffffc00f08947 */ /* 0x002fea000383ffff */
[----:B------:R-:W-:Y:S05]  /*c540*/  BRA `(.L_x_323) ;  /* 0xfffffff800687947 */ /* 0x000fea000383ffff */
.L_x_308:
[----:B0-----:R0:W1:Y:S02]  /*c550*/  SYNCS.PHASECHK.TRANS64.TRYWAIT P0, [R6+URZ], R5 ;  /* 0x00000005060075a7 */ /* 0x001064000800017f */
[----:B-1----:R-:W-:Y:S05]  /*c560*/  @!P0 NANOSLEEP.SYNCS 0x989680 ;  /* 0x009896800000895d */ /* 0x002fea0003900000 */
[----:B------:R-:W1:Y:S02]  /*c570*/  @!P0 SYNCS.PHASECHK.TRANS64 P0, [R6+URZ], R5 ;  /* 0x00000005060085a7 */ /* 0x000e64000800007f */
[----:B-1----:R-:W-:Y:S05]  /*c580*/  @!P0 BRA `(.L_x_308) ;  /* 0xfffffffc00f08947 */ /* 0x002fea000383ffff */
[----:B------:R-:W-:Y:S05]  /*c590*/  BRA `(.L_x_324) ;  /* 0xfffffff800787947 */ /* 0x000fea000383ffff */
.L_x_309:
[----:B0-----:R0:W1:Y:S02]  /*c5a0*/  SYNCS.PHASECHK.TRANS64.TRYWAIT P0, [R9+URZ], R4 ;  /* 0x00000004090075a7 */ /* 0x001064000800017f */
[----:B-1----:R-:W-:Y:S05]  /*c5b0*/  @!P0 NANOSLEEP.SYNCS 0x989680 ;  /* 0x009896800000895d */ /* 0x002fea0003900000 */
[----:B------:R-:W1:Y:S02]  /*c5c0*/  @!P0 SYNCS.PHASECHK.TRANS64 P0, [R9+URZ], R4 ;  /* 0x00000004090085a7 */ /* 0x000e64000800007f */
[----:B-1----:R-:W-:Y:S05]  /*c5d0*/  @!P0 BRA `(.L_x_309) ;  /* 0xfffffffc00f08947 */ /* 0x002fea000383ffff */
[----:B------:R-:W-:Y:S05]  /*c5e0*/  BRA `(.L_x_325) ;  /* 0xfffffff800887947 */ /* 0x000fea000383ffff */
.L_x_310:
[----:B0-----:R0:W1:Y:S02]  /*c5f0*/  SYNCS.PHASECHK.TRANS64.TRYWAIT P0, [R6+URZ], R5 ;  /* 0x00000005060075a7 */ /* 0x001064000800017f */
[----:B-1----:R-:W-:Y:S05]  /*c600*/  @!P0 NANOSLEEP.SYNCS 0x989680 ;  /* 0x009896800000895d */ /* 0x002fea0003900000 */
[----:B------:R-:W1:Y:S02]  /*c610*/  @!P0 SYNCS.PHASECHK.TRANS64 P0, [R6+URZ], R5 ;  /* 0x00000005060085a7 */ /* 0x000e64000800007f */
[----:B-1----:R-:W-:Y:S05]  /*c620*/  @!P0 BRA `(.L_x_310) ;  /* 0xfffffffc00f08947 */ /* 0x002fea000383ffff */
[----:B------:R-:W-:Y:S05]  /*c630*/  BRA `(.L_x_326) ;  /* 0xfffffff800987947 */ /* 0x000fea000383ffff */
.L_x_311:
[----:B0-----:R0:W1:Y:S02]  /*c640*/  SYNCS.PHASECHK.TRANS64.TRYWAIT P0, [R9+URZ], R4 ;  /* 0x00000004090075a7 */ /* 0x001064000800017f */
[----:B-1----:R-:W-:Y:S05]  /*c650*/  @!P0 NANOSLEEP.SYNCS 0x989680 ;  /* 0x009896800000895d */ /* 0x002fea0003900000 */
[----:B------:R-:W1:Y:S02]  /*c660*/  @!P0 SYNCS.PHASECHK.TRANS64 P0, [R9+URZ], R4 ;  /* 0x00000004090085a7 */ /* 0x000e64000800007f */
[----:B-1----:R-:W-:Y:S05]  /*c670*/  @!P0 BRA `(.L_x_311) ;  /* 0xfffffffc00f08947 */ /* 0x002fea000383ffff */
[----:B------:R-:W-:Y:S05]  /*c680*/  BRA `(.L_x_327) ;  /* 0xfffffff800a87947 */ /* 0x000fea000383ffff */
.L_x_312:
[----:B0-----:R0:W1:Y:S02]  /*c690*/  SYNCS.PHASECHK.TRANS64.TRYWAIT P0, [R6+URZ], R5 ;  /* 0x00000005060075a7 */ /* 0x001064000800017f */
[----:B-1----:R-:W-:Y:S05]  /*c6a0*/  @!P0 NANOSLEEP.SYNCS 0x989680 ;  /* 0x009896800000895d */ /* 0x002fea0003900000 */
[----:B------:R-:W1:Y:S02]  /*c6b0*/  @!P0 SYNCS.PHASECHK.TRANS64 P0, [R6+URZ], R5 ;  /* 0x00000005060085a7 */ /* 0x000e64000800007f */
[----:B-1----:R-:W-:Y:S05]  /*c6c0*/  @!P0 BRA `(.L_x_312) ;  /* 0xfffffffc00f08947 */ /* 0x002fea000383ffff */
[----:B------:R-:W-:Y:S05]  /*c6d0*/  BRA `(.L_x_328) ;  /* 0xfffffff800b87947 */ /* 0x000fea000383ffff */
.L_x_313:
[----:B-1----:R1:W2:Y:S02]  /*c6e0*/  SYNCS.PHASECHK.TRANS64.TRYWAIT P0, [R9+URZ], R4 ;  /* 0x00000004090075a7 */ /* 0x0022a4000800017f */
[----:B--2---:R-:W-:Y:S05]  /*c6f0*/  @!P0 NANOSLEEP.SYNCS 0x989680 ;  /* 0x009896800000895d */ /* 0x004fea0003900000 */
[----:B------:R-:W2:Y:S02]  /*c700*/  @!P0 SYNCS.PHASECHK.TRANS64 P0, [R9+URZ], R4 ;  /* 0x00000004090085a7 */ /* 0x000ea4000800007f */
[----:B--2---:R-:W-:Y:S05]  /*c710*/  @!P0 BRA `(.L_x_313) ;  /* 0xfffffffc00f08947 */ /* 0x004fea000383ffff */
[----:B------:R-:W-:Y:S05]  /*c720*/  BRA `(.L_x_329) ;  /* 0xfffffff800c07947 */ /* 0x000fea000383ffff */
.L_x_330:
[----:B------:R-:W-:-:S00]  /*c730*/  BRA `(.L_x_330) ;  /* 0xfffffffc00fc7947 */ /* 0x000fc0000383ffff */
[----:B------:R-:W-:-:S00]  /*c740*/  NOP ;  /* 0x0000000000007918 */ /* 0x000fc00000000000 */
        /* <DEDUP_REMOVED lines=11> */
.L_x_331:


//--------------------- .nv.global.init           --------------------------
	.section	.nv.global.init,"aw",@progbits
.nv.global.init:
	.type		$str$22,@object
	.size		$str$22,($str$23 - $str$22)
$str$22:
        /*0000*/ 	.byte	0x6b, 0x5f, 0x74, 0x69, 0x6c, 0x65, 0x5f, 0x63, 0x6f, 0x75, 0x6e, 0x74, 0x20, 0x3e, 0x3d, 0x20
        /*0010*/ 	.byte	0x31, 0x00
	.type		$str$23,@object
	.size		$str$23,(__unnamed_1 - $str$23)
$str$23:
        /*0012*/ 	.byte	0x2f, 0x74, 0x6d, 0x70, 0x2f, 0x63, 0x75, 0x74, 0x6c, 0x61, 0x73, 0x73, 0x5f, 0x73, 0x77, 0x65
        /*0022*/ 	.byte	0x65, 0x70, 0x5f, 0x73, 0x72, 0x63, 0x2f, 0x69, 0x6e, 0x63, 0x6c, 0x75, 0x64, 0x65, 0x2f, 0x63
        /*0032*/ 	.byte	0x75, 0x74, 0x6c, 0x61, 0x73, 0x73, 0x2f, 0x67, 0x65, 0x6d, 0x6d, 0x2f, 0x63, 0x6f, 0x6c, 0x6c
        /*0042*/ 	.byte	0x65, 0x63, 0x74, 0x69, 0x76, 0x65, 0x2f, 0x73, 0x6d, 0x39, 0x30, 0x5f, 0x6d, 0x6d, 0x61, 0x5f
        /*0052*/ 	.byte	0x74, 0x6d, 0x61, 0x5f, 0x67, 0x6d, 0x6d, 0x61, 0x5f, 0x73, 0x73, 0x5f, 0x77, 0x61, 0x72, 0x70
        /*0062*/ 	.byte	0x73, 0x70, 0x65, 0x63, 0x69, 0x61, 0x6c, 0x69, 0x7a, 0x65, 0x64, 0x2e, 0x68, 0x70, 0x70, 0x00
	.type		__unnamed_1,@object
	.size		__unnamed_1,(.L_0 - __unnamed_1)
__unnamed_1:
        /*0072*/ 	.byte	0x76, 0x6f, 0x69, 0x64, 0x20, 0x63, 0x75, 0x74, 0x6c, 0x61, 0x73, 0x73, 0x3a, 0x3a, 0x67, 0x65
        /* <DEDUP_REMOVED lines=179> */
        /*0bb2*/ 	.byte	0x65, 0x3a, 0x3a, 0x69, 0x64, 0x65, 0x6e, 0x74, 0x69, 0x74, 0x79, 0x5d, 0x00
.L_0:


//--------------------- .nv.shared._ZN7cutlass13device_kernelINS_4gemm6kernel13GemmUniversalIN4cute5tupleIJiiiiEEENS1_10collective13CollectiveMmaINS1_34MainloopSm90TmaGmmaWarpSpecializedILi9ENS5_IJNS4_1CILi1EEESB_SB_EEENS1_35KernelTmaWarpSpecializedCooperativeEEENS5_IJNSA_ILi256EEENSA_ILi128EEENSA_ILi32EEEEEENS_6half_tENS5_IJlSB_lEEESJ_SK_NS4_8TiledMMAINS4_8MMA_AtomIJNS4_4SM904GMMA26MMA_64x128x16_F32F16F16_SSILNSO_5MajorE0ELSQ_0ELNSO_7ScaleInE1ELSR_1EEEEEENS4_6LayoutINS5_IJNSA_ILi2EEESB_SB_EEENS5_IJSB_NSA_ILi0EEESX_EEEEENS5_IJNS4_10UnderscoreES10_S10_EEEEENS4_13SM90_TMA_LOADENS4_14ComposedLayoutINS4_7SwizzleILi2ELi4ELi3EEENS4_18smem_ptr_flag_bitsILi16EEENSU_INS5_IJNSA_ILi8EEESH_EEENS5_IJSH_SB_EEEEEEEvNS4_8identityES13_S1D_vS1E_EENS_8epilogue10collective6detail29Sm90TmaWarpSpecializedAdapterINS1H_15DefaultEpilogueISJ_SK_SK_NS1G_6thread17LinearCombinationISJ_Li1EffLNS1L_9ScaleType4KindE0ELNS_15FloatRoundStyleE2ESJ_EENS1_15EpilogueDefaultEEEEEvvEEEEvNT_6ParamsE --------------------------
	.section	.nv.shared._ZN7cutlass13device_kernelINS_4gemm6kernel13GemmUniversalIN4cute5tupleIJiiiiEEENS1_10collective13CollectiveMmaINS1_34MainloopSm90TmaGmmaWarpSpecializedILi9ENS5_IJNS4_1CILi1EEESB_SB_EEENS1_35KernelTmaWarpSpecializedCooperativeEEENS5_IJNSA_ILi256EEENSA_ILi128EEENSA_ILi32EEEEEENS_6half_tENS5_IJlSB_lEEESJ_SK_NS4_8TiledMMAINS4_8MMA_AtomIJNS4_4SM904GMMA26MMA_64x128x16_F32F16F16_SSILNSO_5MajorE0ELSQ_0ELNSO_7ScaleInE1ELSR_1EEEEEENS4_6LayoutINS5_IJNSA_ILi2EEESB_SB_EEENS5_IJSB_NSA_ILi0EEESX_EEEEENS5_IJNS4_10UnderscoreES10_S10_EEEEENS4_13SM90_TMA_LOADENS4_14ComposedLayoutINS4_7SwizzleILi2ELi4ELi3EEENS4_18smem_ptr_flag_bitsILi16EEENSU_INS5_IJNSA_ILi8EEESH_EEENS5_IJSH_SB_EEEEEEEvNS4_8identityES13_S1D_vS1E_EENS_8epilogue10collective6detail29Sm90TmaWarpSpecializedAdapterINS1H_15DefaultEpilogueISJ_SK_SK_NS1G_6thread17LinearCombinationISJ_Li1EffLNS1L_9ScaleType4KindE0ELNS_15FloatRoundStyleE2ESJ_EENS1_15EpilogueDefaultEEEEEvvEEEEvNT_6ParamsE,"aw",@nobits
	.sectionflags	@""
	.align	16
	.zero		1024


//--------------------- .nv.shared.reserved.0     --------------------------
	.section	.nv.shared.reserved.0,"aw",@nobits
	.weak		__nv_reservedSMEM_offset_0_alias
	.size		__nv_reservedSMEM_offset_0_alias, 0, 0
	.other		__nv_reservedSMEM_offset_0_alias,@"STO_CUDA_RESERVED_SHARED STV_DEFAULT"
__nv_reservedSMEM_offset_0_alias:
	.zero		0


//--------------------- .nv.global                --------------------------
	.section	.nv.global,"aw",@nobits
.nv.global:
	.type		_ZN40_INTERNAL_3862f975_4_k_cu_93d75c97_252184cute1_E,@object
	.size		_ZN40_INTERNAL_3862f975_4_k_cu_93d75c97_252184cute1_E,(_ZN40_INTERNAL_3862f975_4_k_cu_93d75c97_252184cuda3std3__45__cpo6cbeginE - _ZN40_INTERNAL_3862f975_4_k_cu_93d75c97_252184cute1_E)
_ZN40_INTERNAL_3862f975_4_k_cu_93d75c97_252184cute1_E:
	.zero		1
	.type		_ZN40_INTERNAL_3862f975_4_k_cu_93d75c97_252184cuda3std3__45__cpo6cbeginE,@object
	.size		_ZN40_INTERNAL_3862f975_4_k_cu_93d75c97_252184cuda3std3__45__cpo6cbeginE,(_ZN40_INTERNAL_3862f975_4_k_cu_93d75c97_252184cuda3std3__48in_placeE - _ZN40_INTERNAL_3862f975_4_k_cu_93d75c97_252184cuda3std3__45__cpo6cbeginE)
_ZN40_INTERNAL_3862f975_4_k_cu_93d75c97_252184cuda3std3__45__cpo6cbeginE:
	.zero		1
	.type		_ZN40_INTERNAL_3862f975_4_k_cu_93d75c97_252184cuda3std3__48in_placeE,@object
	.size		_ZN40_INTERNAL_3862f975_4_k_cu_93d75c97_252184cuda3std3__48in_placeE,(_ZN40_INTERNAL_3862f975_4_k_cu_93d75c97_252184cuda3std6ranges3__45__cpo9iter_moveE - _ZN40_INTERNAL_3862f975_4_k_cu_93d75c97_252184cuda3std3__48in_placeE)
_ZN40_INTERNAL_3862f975_4_k_cu_93d75c97_252184cuda3std3__48in_placeE:
	.zero		1
	.type		_ZN40_INTERNAL_3862f975_4_k_cu_93d75c97_252184cuda3std6ranges3__45__cpo9iter_moveE,@object
	.size		_ZN40_INTERNAL_3862f975_4_k_cu_93d75c97_252184cuda3std6ranges3__45__cpo9iter_moveE,(_ZN40_INTERNAL_3862f975_4_k_cu_93d75c97_252184cuda3std3__45__cpo5beginE - _ZN40_INTERNAL_3862f975_4_k_cu_93d75c97_252184cuda3std6ranges3__45__cpo9iter_moveE)
_ZN40_INTERNAL_3862f975_4_k_cu_93d75c97_252184cuda3std6ranges3__45__cpo9iter_moveE:
	.zero		1
	.type		_ZN40_INTERNAL_3862f975_4_k_cu_93d75c97_252184cuda3std3__45__cpo5beginE,@object
	.size		_ZN40_INTERNAL_3862f975_4_k_cu_93d75c97_252184cuda3std3__45__cpo5beginE,(_ZN40_INTERNAL_3862f975_4_k_cu_93d75c97_252184cuda3std3__442_GLOBAL__N__3862f975_4_k_cu_93d75c97_252186ignoreE - _ZN40_INTERNAL_3862f975_4_k_cu_93d75c97_252184cuda3std3__45__cpo5beginE)
_ZN40_INTERNAL_3862f975_4_k_cu_93d75c97_252184cuda3std3__45__cpo5beginE:
	.zero		1
	.type		_ZN40_INTERNAL_3862f975_4_k_cu_93d75c97_252184cuda3std3__442_GLOBAL__N__3862f975_4_k_cu_93d75c97_252186ignoreE,@object
	.size		_ZN40_INTERNAL_3862f975_4_k_cu_93d75c97_252184cuda3std3__442_GLOBAL__N__3862f975_4_k_cu_93d75c97_252186ignoreE,(_ZN40_INTERNAL_3862f975_4_k_cu_93d75c97_252184cute7productE - _ZN40_INTERNAL_3862f975_4_k_cu_93d75c97_252184cuda3std3__442_GLOBAL__N__3862f975_4_k_cu_93d75c97_252186ignoreE)
_ZN40_INTERNAL_3862f975_4_k_cu_93d75c97_252184cuda3std3__442_GLOBAL__N__3862f975_4_k_cu_93d75c97_252186ignoreE:
	.zero		1
	.type		_ZN40_INTERNAL_3862f975_4_k_cu_93d75c97_252184cute7productE,@object
	.size		_ZN40_INTERNAL_3862f975_4_k_cu_93d75c97_252184cute7productE,(_ZN40_INTERNAL_3862f975_4_k_cu_93d75c97_252184cuda3std3__45__cpo3endE - _ZN40_INTERNAL_3862f975_4_k_cu_93d75c97_252184cute7productE)
_ZN40_INTERNAL_3862f975_4_k_cu_93d75c97_252184cute7productE:
	.zero		1
	.type		_ZN40_INTERNAL_3862f975_4_k_cu_93d75c97_252184cuda3std3__45__cpo3endE,@object
	.size		_ZN40_INTERNAL_3862f975_4_k_cu_93d75c97_252184cuda3std3__45__cpo3endE,(_ZN40_INTERNAL_3862f975_4_k_cu_93d75c97_252184cuda3std3__419piecewise_constructE - _ZN40_INTERNAL_3862f975_4_k_cu_93d75c97_252184cuda3std3__45__cpo3endE)
_ZN40_INTERNAL_3862f975_4_k_cu_93d75c97_252184cuda3std3__45__cpo3endE:
	.zero		1
	.type		_ZN40_INTERNAL_3862f975_4_k_cu_93d75c97_252184cuda3std3__419piecewise_constructE,@object
	.size		_ZN40_INTERNAL_3862f975_4_k_cu_93d75c97_252184cuda3std3__419piecewise_constructE,(_ZN40_INTERNAL_3862f975_4_k_cu_93d75c97_252184cuda3std3__45__cpo4cendE - _ZN40_INTERNAL_3862f975_4_k_cu_93d75c97_252184cuda3std3__419piecewise_constructE)
_ZN40_INTERNAL_3862f975_4_k_cu_93d75c97_252184cuda3std3__419piecewise_constructE:
	.zero		1
	.type		_ZN40_INTERNAL_3862f975_4_k_cu_93d75c97_252184cuda3std3__45__cpo4cendE,@object
	.size		_ZN40_INTERNAL_3862f975_4_k_cu_93d75c97_252184cuda3std3__45__cpo4cendE,(_ZN40_INTERNAL_3862f975_4_k_cu_93d75c97_252184cuda3std6ranges3__45__cpo4swapE - _ZN40_INTERNAL_3862f975_4_k_cu_93d75c97_252184cuda3std3__45__cpo4cendE)
_ZN40_INTERNAL_3862f975_4_k_cu_93d75c97_252184cuda3std3__45__cpo4cendE:
	.zero		1
	.type		_ZN40_INTERNAL_3862f975_4_k_cu_93d75c97_252184cuda3std6ranges3__45__cpo4swapE,@object
	.size		_ZN40_INTERNAL_3862f975_4_k_cu_93d75c97_252184cuda3std6ranges3__45__cpo4swapE,(.L_8 - _ZN40_INTERNAL_3862f975_4_k_cu_93d75c97_252184cuda3std6ranges3__45__cpo4swapE)
_ZN40_INTERNAL_3862f975_4_k_cu_93d75c97_252184cuda3std6ranges3__45__cpo4swapE:
	.zero		1
.L_8:


//--------------------- .nv.constant0._ZN7cutlass13device_kernelINS_4gemm6kernel13GemmUniversalIN4cute5tupleIJiiiiEEENS1_10collective13CollectiveMmaINS1_34MainloopSm90TmaGmmaWarpSpecializedILi9ENS5_IJNS4_1CILi1EEESB_SB_EEENS1_35KernelTmaWarpSpecializedCooperativeEEENS5_IJNSA_ILi256EEENSA_ILi128EEENSA_ILi32EEEEEENS_6half_tENS5_IJlSB_lEEESJ_SK_NS4_8TiledMMAINS4_8MMA_AtomIJNS4_4SM904GMMA26MMA_64x128x16_F32F16F16_SSILNSO_5MajorE0ELSQ_0ELNSO_7ScaleInE1ELSR_1EEEEEENS4_6LayoutINS5_IJNSA_ILi2EEESB_SB_EEENS5_IJSB_NSA_ILi0EEESX_EEEEENS5_IJNS4_10UnderscoreES10_S10_EEEEENS4_13SM90_TMA_LOADENS4_14ComposedLayoutINS4_7SwizzleILi2ELi4ELi3EEENS4_18smem_ptr_flag_bitsILi16EEENSU_INS5_IJNSA_ILi8EEESH_EEENS5_IJSH_SB_EEEEEEEvNS4_8identityES13_S1D_vS1E_EENS_8epilogue10collective6detail29Sm90TmaWarpSpecializedAdapterINS1H_15DefaultEpilogueISJ_SK_SK_NS1G_6thread17LinearCombinationISJ_Li1EffLNS1L_9ScaleType4KindE0ELNS_15FloatRoundStyleE2ESJ_EENS1_15EpilogueDefaultEEEEEvvEEEEvNT_6ParamsE --------------------------
	.section	.nv.constant0._ZN7cutlass13device_kernelINS_4gemm6kernel13GemmUniversalIN4cute5tupleIJiiiiEEENS1_10collective13CollectiveMmaINS1_34MainloopSm90TmaGmmaWarpSpecializedILi9ENS5_IJNS4_1CILi1EEESB_SB_EEENS1_35KernelTmaWarpSpecializedCooperativeEEENS5_IJNSA_ILi256EEENSA_ILi128EEENSA_ILi32EEEEEENS_6half_tENS5_IJlSB_lEEESJ_SK_NS4_8TiledMMAINS4_8MMA_AtomIJNS4_4SM904GMMA26MMA_64x128x16_F32F16F16_SSILNSO_5MajorE0ELSQ_0ELNSO_7ScaleInE1ELSR_1EEEEEENS4_6LayoutINS5_IJNSA_ILi2EEESB_SB_EEENS5_IJSB_NSA_ILi0EEESX_EEEEENS5_IJNS4_10UnderscoreES10_S10_EEEEENS4_13SM90_TMA_LOADENS4_14ComposedLayoutINS4_7SwizzleILi2ELi4ELi3EEENS4_18smem_ptr_flag_bitsILi16EEENSU_INS5_IJNSA_ILi8EEESH_EEENS5_IJSH_SB_EEEEEEEvNS4_8identityES13_S1D_vS1E_EENS_8epilogue10collective6detail29Sm90TmaWarpSpecializedAdapterINS1H_15DefaultEpilogueISJ_SK_SK_NS1G_6thread17LinearCombinationISJ_Li1EffLNS1L_9ScaleType4KindE0ELNS_15FloatRoundStyleE2ESJ_EENS1_15EpilogueDefaultEEEEEvvEEEEvNT_6ParamsE,"a",@progbits
	.sectionflags	@""
	.align	4
.nv.constant0._ZN7cutlass13device_kernelINS_4gemm6kernel13GemmUniversalIN4cute5tupleIJiiiiEEENS1_10collective13CollectiveMmaINS1_34MainloopSm90TmaGmmaWarpSpecializedILi9ENS5_IJNS4_1CILi1EEESB_SB_EEENS1_35KernelTmaWarpSpecializedCooperativeEEENS5_IJNSA_ILi256EEENSA_ILi128EEENSA_ILi32EEEEEENS_6half_tENS5_IJlSB_lEEESJ_SK_NS4_8TiledMMAINS4_8MMA_AtomIJNS4_4SM904GMMA26MMA_64x128x16_F32F16F16_SSILNSO_5MajorE0ELSQ_0ELNSO_7ScaleInE1ELSR_1EEEEEENS4_6LayoutINS5_IJNSA_ILi2EEESB_SB_EEENS5_IJSB_NSA_ILi0EEESX_EEEEENS5_IJNS4_10UnderscoreES10_S10_EEEEENS4_13SM90_TMA_LOADENS4_14ComposedLayoutINS4_7SwizzleILi2ELi4ELi3EEENS4_18smem_ptr_flag_bitsILi16EEENSU_INS5_IJNSA_ILi8EEESH_EEENS5_IJSH_SB_EEEEEEEvNS4_8identityES13_S1D_vS1E_EENS_8epilogue10collective6detail29Sm90TmaWarpSpecializedAdapterINS1H_15DefaultEpilogueISJ_SK_SK_NS1G_6thread17LinearCombinationISJ_Li1EffLNS1L_9ScaleType4KindE0ELNS_15FloatRoundStyleE2ESJ_EENS1_15EpilogueDefaultEEEEEvvEEEEvNT_6ParamsE:
	.zero		1664


//--------------------- SYMBOLS --------------------------

	.type		.nv.reservedSmem.offset0,@object
	.size		.nv.reservedSmem.offset0,0x4
	.type		__assertfail,@function
